//
// Generated by NVIDIA NVVM Compiler
//
// Compiler Build ID: CL-36424714
// Cuda compilation tools, release 13.0, V13.0.88
// Based on NVVM 20.0.0
//

.version 9.0
.target sm_100
.address_size 64

	// .globl	_Z18bit_reverse_kernelPji

.visible .entry _Z18bit_reverse_kernelPji(
	.param .u64 .ptr .align 1 _Z18bit_reverse_kernelPji_param_0,
	.param .u32 _Z18bit_reverse_kernelPji_param_1
)
{
	.reg .pred 	%p<11>;
	.reg .b32 	%r<82>;
	.reg .b32 	%f<3>;
	.reg .b64 	%rd<7>;

	ld.param.u64 	%rd1, [_Z18bit_reverse_kernelPji_param_0];
	ld.param.u32 	%r30, [_Z18bit_reverse_kernelPji_param_1];
	mov.u32 	%r31, %ctaid.x;
	mov.u32 	%r32, %ntid.x;
	mov.u32 	%r33, %tid.x;
	mad.lo.s32 	%r1, %r31, %r32, %r33;
	setp.ge.s32 	%p1, %r1, %r30;
	@%p1 bra 	$L__BB0_12;
	setp.lt.s32 	%p2, %r30, 2;
	mov.b32 	%r69, 0;
	@%p2 bra 	$L__BB0_3;
	cvt.rn.f32.u32 	%f1, %r30;
	lg2.approx.f32 	%f2, %f1;
	cvt.rzi.s32.f32 	%r69, %f2;
$L__BB0_3:
	setp.lt.s32 	%p3, %r69, 1;
	mov.b32 	%r81, 0;
	@%p3 bra 	$L__BB0_10;
	and.b32  	%r4, %r69, 3;
	setp.lt.u32 	%p4, %r69, 4;
	mov.b32 	%r79, 0;
	mov.u32 	%r81, %r79;
	@%p4 bra 	$L__BB0_7;
	and.b32  	%r79, %r69, 2147483644;
	add.s32 	%r71, %r69, -2;
	neg.s32 	%r70, %r79;
	mov.b32 	%r72, 0;
	mov.u32 	%r81, %r72;
$L__BB0_6:
	shr.u32 	%r39, %r1, %r72;
	and.b32  	%r40, %r39, 1;
	setp.eq.b32 	%p5, %r40, 1;
	add.s32 	%r41, %r71, 1;
	mov.b32 	%r42, 1;
	shl.b32 	%r43, %r42, %r41;
	selp.b32 	%r44, %r43, 0, %p5;
	or.b32  	%r45, %r44, %r81;
	shl.b32 	%r46, %r39, 30;
	shr.s32 	%r47, %r46, 31;
	add.s32 	%r48, %r71, -2;
	shl.b32 	%r49, %r42, %r71;
	and.b32  	%r50, %r47, %r49;
	or.b32  	%r51, %r50, %r45;
	shl.b32 	%r52, %r39, 29;
	shr.s32 	%r53, %r52, 31;
	add.s32 	%r54, %r71, -1;
	shl.b32 	%r55, %r42, %r54;
	and.b32  	%r56, %r53, %r55;
	or.b32  	%r57, %r56, %r51;
	shl.b32 	%r58, %r39, 28;
	shr.s32 	%r59, %r58, 31;
	shl.b32 	%r60, %r42, %r48;
	and.b32  	%r61, %r59, %r60;
	or.b32  	%r81, %r61, %r57;
	add.s32 	%r72, %r72, 4;
	add.s32 	%r71, %r71, -4;
	add.s32 	%r70, %r70, 4;
	setp.ne.s32 	%p6, %r70, 0;
	@%p6 bra 	$L__BB0_6;
$L__BB0_7:
	setp.eq.s32 	%p7, %r4, 0;
	@%p7 bra 	$L__BB0_10;
	sub.s32 	%r78, %r69, %r79;
	neg.s32 	%r77, %r4;
$L__BB0_9:
	.pragma "nounroll";
	shr.u32 	%r62, %r1, %r79;
	and.b32  	%r63, %r62, 1;
	setp.eq.b32 	%p8, %r63, 1;
	add.s32 	%r78, %r78, -1;
	mov.b32 	%r64, 1;
	shl.b32 	%r65, %r64, %r78;
	selp.b32 	%r66, %r65, 0, %p8;
	or.b32  	%r81, %r66, %r81;
	add.s32 	%r79, %r79, 1;
	add.s32 	%r77, %r77, 1;
	setp.ne.s32 	%p9, %r77, 0;
	@%p9 bra 	$L__BB0_9;
$L__BB0_10:
	setp.ge.s32 	%p10, %r1, %r81;
	@%p10 bra 	$L__BB0_12;
	cvta.to.global.u64 	%rd2, %rd1;
	mul.wide.s32 	%rd3, %r1, 4;
	add.s64 	%rd4, %rd2, %rd3;
	ld.global.u32 	%r67, [%rd4];
	mul.wide.s32 	%rd5, %r81, 4;
	add.s64 	%rd6, %rd2, %rd5;
	ld.global.u32 	%r68, [%rd6];
	st.global.u32 	[%rd4], %r68;
	st.global.u32 	[%rd6], %r67;
$L__BB0_12:
	ret;

}
	// .globl	_Z24ntt_stage_kernel_barrettPjiib13BarrettParams
.visible .entry _Z24ntt_stage_kernel_barrettPjiib13BarrettParams(
	.param .u64 .ptr .align 1 _Z24ntt_stage_kernel_barrettPjiib13BarrettParams_param_0,
	.param .u32 _Z24ntt_stage_kernel_barrettPjiib13BarrettParams_param_1,
	.param .u32 _Z24ntt_stage_kernel_barrettPjiib13BarrettParams_param_2,
	.param .u8 _Z24ntt_stage_kernel_barrettPjiib13BarrettParams_param_3,
	.param .align 8 .b8 _Z24ntt_stage_kernel_barrettPjiib13BarrettParams_param_4[16]
)
{
	.reg .pred 	%p<27>;
	.reg .b16 	%rs<2>;
	.reg .b32 	%r<133>;
	.reg .b64 	%rd<37>;

	ld.param.u64 	%rd8, [_Z24ntt_stage_kernel_barrettPjiib13BarrettParams_param_4+8];
	ld.param.u32 	%r38, [_Z24ntt_stage_kernel_barrettPjiib13BarrettParams_param_4];
	ld.param.u64 	%rd7, [_Z24ntt_stage_kernel_barrettPjiib13BarrettParams_param_0];
	ld.param.u32 	%r39, [_Z24ntt_stage_kernel_barrettPjiib13BarrettParams_param_1];
	ld.param.u32 	%r37, [_Z24ntt_stage_kernel_barrettPjiib13BarrettParams_param_2];
	ld.param.s8 	%rs1, [_Z24ntt_stage_kernel_barrettPjiib13BarrettParams_param_3];
	mov.u32 	%r40, %ctaid.x;
	mov.u32 	%r41, %ntid.x;
	mov.u32 	%r42, %tid.x;
	mad.lo.s32 	%r2, %r40, %r41, %r42;
	shr.u32 	%r43, %r39, 31;
	add.s32 	%r44, %r39, %r43;
	shr.s32 	%r45, %r44, 1;
	setp.ge.s32 	%p1, %r2, %r45;
	@%p1 bra 	$L__BB1_19;
	add.s32 	%r3, %r38, -1;
	setp.gt.u32 	%p2, %r37, %r3;
	mov.b32 	%r128, 1;
	@%p2 bra 	$L__BB1_6;
	mul.hi.u64 	%rd9, %rd8, 3;
	cvt.u32.u64 	%r48, %rd9;
	mul.lo.s32 	%r49, %r38, %r48;
	sub.s32 	%r50, 3, %r49;
	cvt.u64.u32 	%rd2, %r38;
	setp.gt.u32 	%p3, %r38, %r50;
	selp.b32 	%r51, 0, %r38, %p3;
	sub.s32 	%r120, %r50, %r51;
	div.u32 	%r121, %r3, %r37;
	mov.b32 	%r128, 1;
$L__BB1_3:
	and.b32  	%r52, %r121, 1;
	setp.eq.b32 	%p4, %r52, 1;
	not.pred 	%p5, %p4;
	@%p5 bra 	$L__BB1_5;
	mul.wide.u32 	%rd10, %r128, %r120;
	mul.hi.u64 	%rd11, %rd10, %rd8;
	cvt.u32.u64 	%r53, %rd11;
	cvt.u32.u64 	%r54, %rd2;
	mul.lo.s32 	%r55, %r53, %r54;
	cvt.u32.u64 	%r56, %rd10;
	sub.s32 	%r57, %r56, %r55;
	setp.gt.u32 	%p6, %r38, %r57;
	selp.b32 	%r58, 0, %r38, %p6;
	sub.s32 	%r128, %r57, %r58;
$L__BB1_5:
	mul.wide.u32 	%rd12, %r120, %r120;
	mul.hi.u64 	%rd13, %rd12, %rd8;
	cvt.u32.u64 	%r59, %rd13;
	cvt.u32.u64 	%r60, %rd2;
	mul.lo.s32 	%r61, %r59, %r60;
	cvt.u32.u64 	%r62, %rd12;
	sub.s32 	%r63, %r62, %r61;
	setp.gt.u32 	%p7, %r38, %r63;
	selp.b32 	%r64, 0, %r38, %p7;
	sub.s32 	%r120, %r63, %r64;
	shr.u32 	%r12, %r121, 1;
	setp.gt.u32 	%p8, %r121, 1;
	mov.u32 	%r121, %r12;
	@%p8 bra 	$L__BB1_3;
$L__BB1_6:
	setp.eq.s16 	%p9, %rs1, 0;
	@%p9 bra 	$L__BB1_12;
	add.s32 	%r126, %r38, -2;
	cvt.u64.u32 	%rd14, %r128;
	mul.hi.u64 	%rd15, %rd14, %rd8;
	cvt.u32.u64 	%r66, %rd15;
	mul.lo.s32 	%r67, %r38, %r66;
	sub.s32 	%r15, %r128, %r67;
	setp.eq.s32 	%p10, %r126, 0;
	mov.b32 	%r128, 1;
	@%p10 bra 	$L__BB1_12;
	cvt.u64.u32 	%rd3, %r38;
	setp.gt.u32 	%p11, %r38, %r15;
	selp.b32 	%r69, 0, %r38, %p11;
	sub.s32 	%r125, %r15, %r69;
	mov.b32 	%r128, 1;
$L__BB1_9:
	and.b32  	%r70, %r126, 1;
	setp.eq.b32 	%p12, %r70, 1;
	not.pred 	%p13, %p12;
	@%p13 bra 	$L__BB1_11;
	mul.wide.u32 	%rd16, %r128, %r125;
	mul.hi.u64 	%rd17, %rd16, %rd8;
	cvt.u32.u64 	%r71, %rd17;
	cvt.u32.u64 	%r72, %rd3;
	mul.lo.s32 	%r73, %r71, %r72;
	cvt.u32.u64 	%r74, %rd16;
	sub.s32 	%r75, %r74, %r73;
	setp.gt.u32 	%p14, %r38, %r75;
	selp.b32 	%r76, 0, %r38, %p14;
	sub.s32 	%r128, %r75, %r76;
$L__BB1_11:
	mul.wide.u32 	%rd18, %r125, %r125;
	mul.hi.u64 	%rd19, %rd18, %rd8;
	cvt.u32.u64 	%r77, %rd19;
	cvt.u32.u64 	%r78, %rd3;
	mul.lo.s32 	%r79, %r77, %r78;
	cvt.u32.u64 	%r80, %rd18;
	sub.s32 	%r81, %r80, %r79;
	setp.gt.u32 	%p15, %r38, %r81;
	selp.b32 	%r82, 0, %r38, %p15;
	sub.s32 	%r125, %r81, %r82;
	shr.u32 	%r23, %r126, 1;
	setp.gt.u32 	%p16, %r126, 1;
	mov.u32 	%r126, %r23;
	@%p16 bra 	$L__BB1_9;
$L__BB1_12:
	shr.u32 	%r83, %r37, 31;
	add.s32 	%r84, %r37, %r83;
	shr.s32 	%r85, %r84, 1;
	div.s32 	%r86, %r2, %r85;
	mul.lo.s32 	%r87, %r86, %r85;
	sub.s32 	%r131, %r2, %r87;
	mad.lo.s32 	%r26, %r86, %r37, %r131;
	add.s32 	%r27, %r26, %r85;
	cvt.u64.u32 	%rd21, %r128;
	mul.hi.u64 	%rd22, %rd21, %rd8;
	cvt.u32.u64 	%r88, %rd22;
	mul.lo.s32 	%r89, %r38, %r88;
	sub.s32 	%r28, %r128, %r89;
	setp.eq.s32 	%p17, %r131, 0;
	mov.b64 	%rd36, 1;
	@%p17 bra 	$L__BB1_18;
	cvt.u64.u32 	%rd4, %r38;
	setp.gt.u32 	%p18, %r38, %r28;
	selp.b32 	%r91, 0, %r38, %p18;
	sub.s32 	%r130, %r28, %r91;
	mov.b32 	%r132, 1;
$L__BB1_14:
	and.b32  	%r92, %r131, 1;
	setp.eq.b32 	%p19, %r92, 1;
	not.pred 	%p20, %p19;
	@%p20 bra 	$L__BB1_16;
	mul.wide.u32 	%rd23, %r132, %r130;
	mul.hi.u64 	%rd24, %rd23, %rd8;
	cvt.u32.u64 	%r93, %rd24;
	cvt.u32.u64 	%r94, %rd4;
	mul.lo.s32 	%r95, %r93, %r94;
	cvt.u32.u64 	%r96, %rd23;
	sub.s32 	%r97, %r96, %r95;
	setp.gt.u32 	%p21, %r38, %r97;
	selp.b32 	%r98, 0, %r38, %p21;
	sub.s32 	%r132, %r97, %r98;
$L__BB1_16:
	mul.wide.u32 	%rd25, %r130, %r130;
	mul.hi.u64 	%rd26, %rd25, %rd8;
	cvt.u32.u64 	%r99, %rd26;
	cvt.u32.u64 	%r100, %rd4;
	mul.lo.s32 	%r101, %r99, %r100;
	cvt.u32.u64 	%r102, %rd25;
	sub.s32 	%r103, %r102, %r101;
	setp.gt.u32 	%p22, %r38, %r103;
	selp.b32 	%r104, 0, %r38, %p22;
	sub.s32 	%r130, %r103, %r104;
	shr.u32 	%r36, %r131, 1;
	setp.gt.u32 	%p23, %r131, 1;
	mov.u32 	%r131, %r36;
	@%p23 bra 	$L__BB1_14;
	cvt.u64.u32 	%rd36, %r132;
$L__BB1_18:
	cvta.to.global.u64 	%rd27, %rd7;
	mul.wide.s32 	%rd28, %r27, 4;
	add.s64 	%rd29, %rd27, %rd28;
	ld.global.u32 	%rd30, [%rd29];
	mul.lo.s64 	%rd31, %rd36, %rd30;
	mul.hi.u64 	%rd32, %rd31, %rd8;
	cvt.u64.u32 	%rd33, %r38;
	cvt.u32.u64 	%r105, %rd32;
	cvt.u32.u64 	%r106, %rd33;
	mul.lo.s32 	%r107, %r105, %r106;
	cvt.u32.u64 	%r108, %rd31;
	sub.s32 	%r109, %r108, %r107;
	setp.gt.u32 	%p24, %r38, %r109;
	selp.b32 	%r110, 0, %r38, %p24;
	sub.s32 	%r111, %r109, %r110;
	mul.wide.s32 	%rd34, %r26, 4;
	add.s64 	%rd35, %rd27, %rd34;
	ld.global.u32 	%r112, [%rd35];
	add.s32 	%r113, %r111, %r112;
	setp.lt.u32 	%p25, %r113, %r38;
	selp.b32 	%r114, 0, %r38, %p25;
	sub.s32 	%r115, %r113, %r114;
	st.global.u32 	[%rd35], %r115;
	sub.s32 	%r116, %r112, %r111;
	setp.lt.u32 	%p26, %r112, %r111;
	selp.b32 	%r117, %r38, 0, %p26;
	add.s32 	%r118, %r116, %r117;
	st.global.u32 	[%rd29], %r118;
$L__BB1_19:
	ret;

}
	// .globl	_Z29pointwise_mult_kernel_barrettPjS_S_i13BarrettParams
.visible .entry _Z29pointwise_mult_kernel_barrettPjS_S_i13BarrettParams(
	.param .u64 .ptr .align 1 _Z29pointwise_mult_kernel_barrettPjS_S_i13BarrettParams_param_0,
	.param .u64 .ptr .align 1 _Z29pointwise_mult_kernel_barrettPjS_S_i13BarrettParams_param_1,
	.param .u64 .ptr .align 1 _Z29pointwise_mult_kernel_barrettPjS_S_i13BarrettParams_param_2,
	.param .u32 _Z29pointwise_mult_kernel_barrettPjS_S_i13BarrettParams_param_3,
	.param .align 8 .b8 _Z29pointwise_mult_kernel_barrettPjS_S_i13BarrettParams_param_4[16]
)
{
	.reg .pred 	%p<3>;
	.reg .b32 	%r<16>;
	.reg .b64 	%rd<15>;

	ld.param.u64 	%rd4, [_Z29pointwise_mult_kernel_barrettPjS_S_i13BarrettParams_param_4+8];
	ld.param.u32 	%r2, [_Z29pointwise_mult_kernel_barrettPjS_S_i13BarrettParams_param_4];
	ld.param.u64 	%rd1, [_Z29pointwise_mult_kernel_barrettPjS_S_i13BarrettParams_param_0];
	ld.param.u64 	%rd2, [_Z29pointwise_mult_kernel_barrettPjS_S_i13BarrettParams_param_1];
	ld.param.u64 	%rd3, [_Z29pointwise_mult_kernel_barrettPjS_S_i13BarrettParams_param_2];
	ld.param.u32 	%r3, [_Z29pointwise_mult_kernel_barrettPjS_S_i13BarrettParams_param_3];
	mov.u32 	%r4, %ctaid.x;
	mov.u32 	%r5, %ntid.x;
	mov.u32 	%r6, %tid.x;
	mad.lo.s32 	%r1, %r4, %r5, %r6;
	setp.ge.s32 	%p1, %r1, %r3;
	@%p1 bra 	$L__BB2_2;
	cvta.to.global.u64 	%rd5, %rd3;
	cvta.to.global.u64 	%rd6, %rd1;
	cvta.to.global.u64 	%rd7, %rd2;
	mul.wide.s32 	%rd8, %r1, 4;
	add.s64 	%rd9, %rd6, %rd8;
	ld.global.u32 	%r7, [%rd9];
	add.s64 	%rd10, %rd7, %rd8;
	ld.global.u32 	%r8, [%rd10];
	mul.wide.u32 	%rd11, %r8, %r7;
	mul.hi.u64 	%rd12, %rd11, %rd4;
	cvt.u64.u32 	%rd13, %r2;
	cvt.u32.u64 	%r9, %rd12;
	cvt.u32.u64 	%r10, %rd13;
	mul.lo.s32 	%r11, %r9, %r10;
	cvt.u32.u64 	%r12, %rd11;
	sub.s32 	%r13, %r12, %r11;
	setp.gt.u32 	%p2, %r2, %r13;
	selp.b32 	%r14, 0, %r2, %p2;
	sub.s32 	%r15, %r13, %r14;
	add.s64 	%rd14, %rd5, %rd8;
	st.global.u32 	[%rd14], %r15;
$L__BB2_2:
	ret;

}
	// .globl	_Z24normalize_kernel_barrettPji13BarrettParams
.visible .entry _Z24normalize_kernel_barrettPji13BarrettParams(
	.param .u64 .ptr .align 1 _Z24normalize_kernel_barrettPji13BarrettParams_param_0,
	.param .u32 _Z24normalize_kernel_barrettPji13BarrettParams_param_1,
	.param .align 8 .b8 _Z24normalize_kernel_barrettPji13BarrettParams_param_2[16]
)
{
	.reg .pred 	%p<10>;
	.reg .b32 	%r<46>;
	.reg .b64 	%rd<22>;

	ld.param.u64 	%rd6, [_Z24normalize_kernel_barrettPji13BarrettParams_param_2+8];
	ld.param.u32 	%r14, [_Z24normalize_kernel_barrettPji13BarrettParams_param_2];
	ld.param.u64 	%rd5, [_Z24normalize_kernel_barrettPji13BarrettParams_param_0];
	ld.param.u32 	%r13, [_Z24normalize_kernel_barrettPji13BarrettParams_param_1];
	mov.u32 	%r15, %ctaid.x;
	mov.u32 	%r16, %ntid.x;
	mov.u32 	%r17, %tid.x;
	mad.lo.s32 	%r2, %r15, %r16, %r17;
	setp.ge.s32 	%p1, %r2, %r13;
	@%p1 bra 	$L__BB3_8;
	add.s32 	%r44, %r14, -2;
	cvt.u64.u32 	%rd8, %r13;
	mul.hi.u64 	%rd9, %rd6, %rd8;
	cvt.u32.u64 	%r18, %rd9;
	mul.lo.s32 	%r19, %r14, %r18;
	sub.s32 	%r4, %r13, %r19;
	setp.eq.s32 	%p2, %r44, 0;
	mov.b64 	%rd21, 1;
	@%p2 bra 	$L__BB3_7;
	cvt.u64.u32 	%rd2, %r14;
	setp.gt.u32 	%p3, %r14, %r4;
	selp.b32 	%r21, 0, %r14, %p3;
	sub.s32 	%r43, %r4, %r21;
	mov.b32 	%r45, 1;
$L__BB3_3:
	and.b32  	%r22, %r44, 1;
	setp.eq.b32 	%p4, %r22, 1;
	not.pred 	%p5, %p4;
	@%p5 bra 	$L__BB3_5;
	mul.wide.u32 	%rd10, %r45, %r43;
	mul.hi.u64 	%rd11, %rd10, %rd6;
	cvt.u32.u64 	%r23, %rd11;
	cvt.u32.u64 	%r24, %rd2;
	mul.lo.s32 	%r25, %r23, %r24;
	cvt.u32.u64 	%r26, %rd10;
	sub.s32 	%r27, %r26, %r25;
	setp.gt.u32 	%p6, %r14, %r27;
	selp.b32 	%r28, 0, %r14, %p6;
	sub.s32 	%r45, %r27, %r28;
$L__BB3_5:
	mul.wide.u32 	%rd12, %r43, %r43;
	mul.hi.u64 	%rd13, %rd12, %rd6;
	cvt.u32.u64 	%r29, %rd13;
	cvt.u32.u64 	%r30, %rd2;
	mul.lo.s32 	%r31, %r29, %r30;
	cvt.u32.u64 	%r32, %rd12;
	sub.s32 	%r33, %r32, %r31;
	setp.gt.u32 	%p7, %r14, %r33;
	selp.b32 	%r34, 0, %r14, %p7;
	sub.s32 	%r43, %r33, %r34;
	shr.u32 	%r12, %r44, 1;
	setp.gt.u32 	%p8, %r44, 1;
	mov.u32 	%r44, %r12;
	@%p8 bra 	$L__BB3_3;
	cvt.u64.u32 	%rd21, %r45;
$L__BB3_7:
	cvta.to.global.u64 	%rd14, %rd5;
	mul.wide.s32 	%rd15, %r2, 4;
	add.s64 	%rd16, %rd14, %rd15;
	ld.global.u32 	%rd17, [%rd16];
	mul.lo.s64 	%rd18, %rd21, %rd17;
	mul.hi.u64 	%rd19, %rd18, %rd6;
	cvt.u64.u32 	%rd20, %r14;
	cvt.u32.u64 	%r35, %rd19;
	cvt.u32.u64 	%r36, %rd20;
	mul.lo.s32 	%r37, %r35, %r36;
	cvt.u32.u64 	%r38, %rd18;
	sub.s32 	%r39, %r38, %r37;
	setp.gt.u32 	%p9, %r14, %r39;
	selp.b32 	%r40, 0, %r14, %p9;
	sub.s32 	%r41, %r39, %r40;
	st.global.u32 	[%rd16], %r41;
$L__BB3_8:
	ret;

}


// ===== COMPILED SASS (sm_100) =====

	.target	sm_100

	.elftype	@"ET_EXEC"


//--------------------- .note.nv.tkinfo           --------------------------
	.section	.note.nv.tkinfo,"",@"SHT_NOTE"
	.sectionflags	@"SHF_NOTE_NV_TKINFO"
	.tkinfo
        /*0018*/ 	.word	0x00000002
        /*0030*/ 	.string	""
        /*0030*/ 	.string	"ptxas"
        /*0030*/ 	.string	"Cuda compilation tools, release 13.0, V13.0.88"
        /*0030*/ 	.string	"Build cuda_13.0.r13.0/compiler.36424714_0"
        /*0030*/ 	.string	"-arch sm_100 -m 64 "



//--------------------- .note.nv.cuinfo           --------------------------
	.section	.note.nv.cuinfo,"",@"SHT_NOTE"
	.sectionflags	@"SHF_NOTE_NV_CUINFO"
        /*0018*/ 	.short	0x0002
        /*001a*/ 	.short	0x0064
        /*001c*/ 	.short	0x0082
	.zero		2


//--------------------- .nv.info                  --------------------------
	.section	.nv.info,"",@"SHT_CUDA_INFO"
	.align	4


	//----- nvinfo : EIATTR_REGCOUNT
	.align		4
        /*0000*/ 	.byte	0x04, 0x2f
        /*0002*/ 	.short	(.L_1 - .L_0)
	.align		4
.L_0:
        /*0004*/ 	.word	index@(_Z18bit_reverse_kernelPji)
        /*0008*/ 	.word	0x00000011


	//----- nvinfo : EIATTR_FRAME_SIZE
	.align		4
.L_1:
        /*000c*/ 	.byte	0x04, 0x11
        /*000e*/ 	.short	(.L_3 - .L_2)
	.align		4
.L_2:
        /*0010*/ 	.word	index@(_Z18bit_reverse_kernelPji)
        /*0014*/ 	.word	0x00000000


	//----- nvinfo : EIATTR_REGCOUNT
	.align		4
.L_3:
        /*0018*/ 	.byte	0x04, 0x2f
        /*001a*/ 	.short	(.L_5 - .L_4)
	.align		4
.L_4:
        /*001c*/ 	.word	index@(_Z24ntt_stage_kernel_barrettPjiib13BarrettParams)
        /*0020*/ 	.word	0x00000014


	//----- nvinfo : EIATTR_FRAME_SIZE
	.align		4
.L_5:
        /*0024*/ 	.byte	0x04, 0x11
        /*0026*/ 	.short	(.L_7 - .L_6)
	.align		4
.L_6:
        /*0028*/ 	.word	index@(_Z24ntt_stage_kernel_barrettPjiib13BarrettParams)
        /*002c*/ 	.word	0x00000000


	//----- nvinfo : EIATTR_REGCOUNT
	.align		4
.L_7:
        /*0030*/ 	.byte	0x04, 0x2f
        /*0032*/ 	.short	(.L_9 - .L_8)
	.align		4
.L_8:
        /*0034*/ 	.word	index@(_Z29pointwise_mult_kernel_barrettPjS_S_i13BarrettParams)
        /*0038*/ 	.word	0x00000012


	//----- nvinfo : EIATTR_FRAME_SIZE
	.align		4
.L_9:
        /*003c*/ 	.byte	0x04, 0x11
        /*003e*/ 	.short	(.L_11 - .L_10)
	.align		4
.L_10:
        /*0040*/ 	.word	index@(_Z29pointwise_mult_kernel_barrettPjS_S_i13BarrettParams)
        /*0044*/ 	.word	0x00000000


	//----- nvinfo : EIATTR_REGCOUNT
	.align		4
.L_11:
        /*0048*/ 	.byte	0x04, 0x2f
        /*004a*/ 	.short	(.L_13 - .L_12)
	.align		4
.L_12:
        /*004c*/ 	.word	index@(_Z24normalize_kernel_barrettPji13BarrettParams)
        /*0050*/ 	.word	0x00000013


	//----- nvinfo : EIATTR_FRAME_SIZE
	.align		4
.L_13:
        /*0054*/ 	.byte	0x04, 0x11
        /*0056*/ 	.short	(.L_15 - .L_14)
	.align		4
.L_14:
        /*0058*/ 	.word	index@(_Z24normalize_kernel_barrettPji13BarrettParams)
        /*005c*/ 	.word	0x00000000


	//----- nvinfo : EIATTR_MIN_STACK_SIZE
	.align		4
.L_15:
        /*0060*/ 	.byte	0x04, 0x12
        /*0062*/ 	.short	(.L_17 - .L_16)
	.align		4
.L_16:
        /*0064*/ 	.word	index@(_Z24normalize_kernel_barrettPji13BarrettParams)
        /*0068*/ 	.word	0x00000000


	//----- nvinfo : EIATTR_MIN_STACK_SIZE
	.align		4
.L_17:
        /*006c*/ 	.byte	0x04, 0x12
        /*006e*/ 	.short	(.L_19 - .L_18)
	.align		4
.L_18:
        /*0070*/ 	.word	index@(_Z29pointwise_mult_kernel_barrettPjS_S_i13BarrettParams)
        /*0074*/ 	.word	0x00000000


	//----- nvinfo : EIATTR_MIN_STACK_SIZE
	.align		4
.L_19:
        /*0078*/ 	.byte	0x04, 0x12
        /*007a*/ 	.short	(.L_21 - .L_20)
	.align		4
.L_20:
        /*007c*/ 	.word	index@(_Z24ntt_stage_kernel_barrettPjiib13BarrettParams)
        /*0080*/ 	.word	0x00000000


	//----- nvinfo : EIATTR_MIN_STACK_SIZE
	.align		4
.L_21:
        /*0084*/ 	.byte	0x04, 0x12
        /*0086*/ 	.short	(.L_23 - .L_22)
	.align		4
.L_22:
        /*0088*/ 	.word	index@(_Z18bit_reverse_kernelPji)
        /*008c*/ 	.word	0x00000000
.L_23:


//--------------------- .nv.compat                --------------------------
	.section	.nv.compat,"",@"SHT_CUDA_COMPAT_INFO"
	.align	4
        /*0000*/ 	.byte	0x02, 0x09, 0x00, 0x00, 0x02, 0x02, 0x01, 0x00, 0x02, 0x05, 0x05, 0x00, 0x03, 0x07, 0x01, 0x01
        /*0010*/ 	.byte	0x02, 0x03, 0x00, 0x00, 0x02, 0x06, 0x01, 0x00, 0x04, 0x0b, 0x08, 0x00, 0x01, 0x00, 0x00, 0x00
        /*0020*/ 	.byte	0x00, 0x00, 0x00, 0x00


//--------------------- .nv.info._Z24normalize_kernel_barrettPji13BarrettParams --------------------------
	.section	.nv.info._Z24normalize_kernel_barrettPji13BarrettParams,"",@"SHT_CUDA_INFO"
	.sectionflags	@""
	.align	4


	//----- nvinfo : EIATTR_CUDA_API_VERSION
	.align		4
        /*0000*/ 	.byte	0x04, 0x37
        /*0002*/ 	.short	(.L_25 - .L_24)
.L_24:
        /*0004*/ 	.word	0x00000082


	//----- nvinfo : EIATTR_KPARAM_INFO
	.align		4
.L_25:
        /*0008*/ 	.byte	0x04, 0x17
        /*000a*/ 	.short	(.L_27 - .L_26)
.L_26:
        /*000c*/ 	.word	0x00000000
        /*0010*/ 	.short	0x0002
        /*0012*/ 	.short	0x0010
        /*0014*/ 	.byte	0x00, 0xf0, 0x41, 0x00


	//----- nvinfo : EIATTR_KPARAM_INFO
	.align		4
.L_27:
        /*0018*/ 	.byte	0x04, 0x17
        /*001a*/ 	.short	(.L_29 - .L_28)
.L_28:
        /*001c*/ 	.word	0x00000000
        /*0020*/ 	.short	0x0001
        /*0022*/ 	.short	0x0008
        /*0024*/ 	.byte	0x00, 0xf0, 0x11, 0x00


	//----- nvinfo : EIATTR_KPARAM_INFO
	.align		4
.L_29:
        /*0028*/ 	.byte	0x04, 0x17
        /*002a*/ 	.short	(.L_31 - .L_30)
.L_30:
        /*002c*/ 	.word	0x00000000
        /*0030*/ 	.short	0x0000
        /*0032*/ 	.short	0x0000
        /*0034*/ 	.byte	0x00, 0xf5, 0x21, 0x00


	//----- nvinfo : EIATTR_SPARSE_MMA_MASK
	.align		4
.L_31:
        /*0038*/ 	.byte	0x03, 0x50
        /*003a*/ 	.short	0x0000


	//----- nvinfo : EIATTR_MAXREG_COUNT
	.align		4
        /*003c*/ 	.byte	0x03, 0x1b
        /*003e*/ 	.short	0x00ff


	//----- nvinfo : EIATTR_MERCURY_ISA_VERSION
	.align		4
        /*0040*/ 	.byte	0x03, 0x5f
        /*0042*/ 	.short	0x0101


	//----- nvinfo : EIATTR_VRC_CTA_INIT_COUNT
	.align		4
        /*0044*/ 	.byte	0x02, 0x4a
	.zero		1
	.zero		1


	//----- nvinfo : EIATTR_EXIT_INSTR_OFFSETS
	.align		4
        /*0048*/ 	.byte	0x04, 0x1c
        /*004a*/ 	.short	(.L_33 - .L_32)


	//   ....[0]....
.L_32:
        /*004c*/ 	.word	0x00000070


	//   ....[1]....
        /*0050*/ 	.word	0x000004e0


	//----- nvinfo : EIATTR_CBANK_PARAM_SIZE
	.align		4
.L_33:
        /*0054*/ 	.byte	0x03, 0x19
        /*0056*/ 	.short	0x0020


	//----- nvinfo : EIATTR_PARAM_CBANK
	.align		4
        /*0058*/ 	.byte	0x04, 0x0a
        /*005a*/ 	.short	(.L_35 - .L_34)
	.align		4
.L_34:
        /*005c*/ 	.word	index@(.nv.constant0._Z24normalize_kernel_barrettPji13BarrettParams)
        /*0060*/ 	.short	0x0380
        /*0062*/ 	.short	0x0020


	//----- nvinfo : EIATTR_SW_WAR
	.align		4
.L_35:
        /*0064*/ 	.byte	0x04, 0x36
        /*0066*/ 	.short	(.L_37 - .L_36)
.L_36:
        /*0068*/ 	.word	0x00000008
.L_37:


//--------------------- .nv.info._Z29pointwise_mult_kernel_barrettPjS_S_i13BarrettParams --------------------------
	.section	.nv.info._Z29pointwise_mult_kernel_barrettPjS_S_i13BarrettParams,"",@"SHT_CUDA_INFO"
	.sectionflags	@""
	.align	4


	//----- nvinfo : EIATTR_CUDA_API_VERSION
	.align		4
        /*0000*/ 	.byte	0x04, 0x37
        /*0002*/ 	.short	(.L_39 - .L_38)
.L_38:
        /*0004*/ 	.word	0x00000082


	//----- nvinfo : EIATTR_KPARAM_INFO
	.align		4
.L_39:
        /*0008*/ 	.byte	0x04, 0x17
        /*000a*/ 	.short	(.L_41 - .L_40)
.L_40:
        /*000c*/ 	.word	0x00000000
        /*0010*/ 	.short	0x0004
        /*0012*/ 	.short	0x0020
        /*0014*/ 	.byte	0x00, 0xf0, 0x41, 0x00


	//----- nvinfo : EIATTR_KPARAM_INFO
	.align		4
.L_41:
        /*0018*/ 	.byte	0x04, 0x17
        /*001a*/ 	.short	(.L_43 - .L_42)
.L_42:
        /*001c*/ 	.word	0x00000000
        /*0020*/ 	.short	0x0003
        /*0022*/ 	.short	0x0018
        /*0024*/ 	.byte	0x00, 0xf0, 0x11, 0x00


	//----- nvinfo : EIATTR_KPARAM_INFO
	.align		4
.L_43:
        /*0028*/ 	.byte	0x04, 0x17
        /*002a*/ 	.short	(.L_45 - .L_44)
.L_44:
        /*002c*/ 	.word	0x00000000
        /*0030*/ 	.short	0x0002
        /*0032*/ 	.short	0x0010
        /*0034*/ 	.byte	0x00, 0xf5, 0x21, 0x00


	//----- nvinfo : EIATTR_KPARAM_INFO
	.align		4
.L_45:
        /*0038*/ 	.byte	0x04, 0x17
        /*003a*/ 	.short	(.L_47 - .L_46)
.L_46:
        /*003c*/ 	.word	0x00000000
        /*0040*/ 	.short	0x0001
        /*0042*/ 	.short	0x0008
        /*0044*/ 	.byte	0x00, 0xf5, 0x21, 0x00


	//----- nvinfo : EIATTR_KPARAM_INFO
	.align		4
.L_47:
        /*0048*/ 	.byte	0x04, 0x17
        /*004a*/ 	.short	(.L_49 - .L_48)
.L_48:
        /*004c*/ 	.word	0x00000000
        /*0050*/ 	.short	0x0000
        /*0052*/ 	.short	0x0000
        /*0054*/ 	.byte	0x00, 0xf5, 0x21, 0x00


	//----- nvinfo : EIATTR_SPARSE_MMA_MASK
	.align		4
.L_49:
        /*0058*/ 	.byte	0x03, 0x50
        /*005a*/ 	.short	0x0000


	//----- nvinfo : EIATTR_MAXREG_COUNT
	.align		4
        /*005c*/ 	.byte	0x03, 0x1b
        /*005e*/ 	.short	0x00ff


	//----- nvinfo : EIATTR_MERCURY_ISA_VERSION
	.align		4
        /*0060*/ 	.byte	0x03, 0x5f
        /*0062*/ 	.short	0x0101


	//----- nvinfo : EIATTR_VRC_CTA_INIT_COUNT
	.align		4
        /*0064*/ 	.byte	0x02, 0x4a
	.zero		1
	.zero		1


	//----- nvinfo : EIATTR_EXIT_INSTR_OFFSETS
	.align		4
        /*0068*/ 	.byte	0x04, 0x1c
        /*006a*/ 	.short	(.L_51 - .L_50)


	//   ....[0]....
.L_50:
        /*006c*/ 	.word	0x00000070


	//   ....[1]....
        /*0070*/ 	.word	0x000001f0


	//----- nvinfo : EIATTR_CBANK_PARAM_SIZE
	.align		4
.L_51:
        /*0074*/ 	.byte	0x03, 0x19
        /*0076*/ 	.short	0x0030


	//----- nvinfo : EIATTR_PARAM_CBANK
	.align		4
        /*0078*/ 	.byte	0x04, 0x0a
        /*007a*/ 	.short	(.L_53 - .L_52)
	.align		4
.L_52:
        /*007c*/ 	.word	index@(.nv.constant0._Z29pointwise_mult_kernel_barrettPjS_S_i13BarrettParams)
        /*0080*/ 	.short	0x0380
        /*0082*/ 	.short	0x0030


	//----- nvinfo : EIATTR_SW_WAR
	.align		4
.L_53:
        /*0084*/ 	.byte	0x04, 0x36
        /*0086*/ 	.short	(.L_55 - .L_54)
.L_54:
        /*0088*/ 	.word	0x00000008
.L_55:


//--------------------- .nv.info._Z24ntt_stage_kernel_barrettPjiib13BarrettParams --------------------------
	.section	.nv.info._Z24ntt_stage_kernel_barrettPjiib13BarrettParams,"",@"SHT_CUDA_INFO"
	.sectionflags	@""
	.align	4


	//----- nvinfo : EIATTR_CUDA_API_VERSION
	.align		4
        /*0000*/ 	.byte	0x04, 0x37
        /*0002*/ 	.short	(.L_57 - .L_56)
.L_56:
        /*0004*/ 	.word	0x00000082


	//----- nvinfo : EIATTR_KPARAM_INFO
	.align		4
.L_57:
        /*0008*/ 	.byte	0x04, 0x17
        /*000a*/ 	.short	(.L_59 - .L_58)
.L_58:
        /*000c*/ 	.word	0x00000000
        /*0010*/ 	.short	0x0004
        /*0012*/ 	.short	0x0018
        /*0014*/ 	.byte	0x00, 0xf0, 0x41, 0x00


	//----- nvinfo : EIATTR_KPARAM_INFO
	.align		4
.L_59:
        /*0018*/ 	.byte	0x04, 0x17
        /*001a*/ 	.short	(.L_61 - .L_60)
.L_60:
        /*001c*/ 	.word	0x00000000
        /*0020*/ 	.short	0x0003
        /*0022*/ 	.short	0x0010
        /*0024*/ 	.byte	0x00, 0xf0, 0x05, 0x00


	//----- nvinfo : EIATTR_KPARAM_INFO
	.align		4
.L_61:
        /*0028*/ 	.byte	0x04, 0x17
        /*002a*/ 	.short	(.L_63 - .L_62)
.L_62:
        /*002c*/ 	.word	0x00000000
        /*0030*/ 	.short	0x0002
        /*0032*/ 	.short	0x000c
        /*0034*/ 	.byte	0x00, 0xf0, 0x11, 0x00


	//----- nvinfo : EIATTR_KPARAM_INFO
	.align		4
.L_63:
        /*0038*/ 	.byte	0x04, 0x17
        /*003a*/ 	.short	(.L_65 - .L_64)
.L_64:
        /*003c*/ 	.word	0x00000000
        /*0040*/ 	.short	0x0001
        /*0042*/ 	.short	0x0008
        /*0044*/ 	.byte	0x00, 0xf0, 0x11, 0x00


	//----- nvinfo : EIATTR_KPARAM_INFO
	.align		4
.L_65:
        /*0048*/ 	.byte	0x04, 0x17
        /*004a*/ 	.short	(.L_67 - .L_66)
.L_66:
        /*004c*/ 	.word	0x00000000
        /*0050*/ 	.short	0x0000
        /*0052*/ 	.short	0x0000
        /*0054*/ 	.byte	0x00, 0xf5, 0x21, 0x00


	//----- nvinfo : EIATTR_SPARSE_MMA_MASK
	.align		4
.L_67:
        /*0058*/ 	.byte	0x03, 0x50
        /*005a*/ 	.short	0x0000


	//----- nvinfo : EIATTR_MAXREG_COUNT
	.align		4
        /*005c*/ 	.byte	0x03, 0x1b
        /*005e*/ 	.short	0x00ff


	//----- nvinfo : EIATTR_MERCURY_ISA_VERSION
	.align		4
        /*0060*/ 	.byte	0x03, 0x5f
        /*0062*/ 	.short	0x0101


	//----- nvinfo : EIATTR_VRC_CTA_INIT_COUNT
	.align		4
        /*0064*/ 	.byte	0x02, 0x4a
	.zero		1
	.zero		1


	//----- nvinfo : EIATTR_EXIT_INSTR_OFFSETS
	.align		4
        /*0068*/ 	.byte	0x04, 0x1c
        /*006a*/ 	.short	(.L_69 - .L_68)


	//   ....[0]....
.L_68:
        /*006c*/ 	.word	0x00000090


	//   ....[1]....
        /*0070*/ 	.word	0x00000fd0


	//----- nvinfo : EIATTR_CRS_STACK_SIZE
	.align		4
.L_69:
        /*0074*/ 	.byte	0x04, 0x1e
        /*0076*/ 	.short	(.L_71 - .L_70)
.L_70:
        /*0078*/ 	.word	0x00000000


	//----- nvinfo : EIATTR_CBANK_PARAM_SIZE
	.align		4
.L_71:
        /*007c*/ 	.byte	0x03, 0x19
        /*007e*/ 	.short	0x0028


	//----- nvinfo : EIATTR_PARAM_CBANK
	.align		4
        /*0080*/ 	.byte	0x04, 0x0a
        /*0082*/ 	.short	(.L_73 - .L_72)
	.align		4
.L_72:
        /*0084*/ 	.word	index@(.nv.constant0._Z24ntt_stage_kernel_barrettPjiib13BarrettParams)
        /*0088*/ 	.short	0x0380
        /*008a*/ 	.short	0x0028


	//----- nvinfo : EIATTR_SW_WAR
	.align		4
.L_73:
        /*008c*/ 	.byte	0x04, 0x36
        /*008e*/ 	.short	(.L_75 - .L_74)
.L_74:
        /*0090*/ 	.word	0x00000008
.L_75:


//--------------------- .nv.info._Z18bit_reverse_kernelPji --------------------------
	.section	.nv.info._Z18bit_reverse_kernelPji,"",@"SHT_CUDA_INFO"
	.sectionflags	@""
	.align	4


	//----- nvinfo : EIATTR_CUDA_API_VERSION
	.align		4
        /*0000*/ 	.byte	0x04, 0x37
        /*0002*/ 	.short	(.L_77 - .L_76)
.L_76:
        /*0004*/ 	.word	0x00000082


	//----- nvinfo : EIATTR_KPARAM_INFO
	.align		4
.L_77:
        /*0008*/ 	.byte	0x04, 0x17
        /*000a*/ 	.short	(.L_79 - .L_78)
.L_78:
        /*000c*/ 	.word	0x00000000
        /*0010*/ 	.short	0x0001
        /*0012*/ 	.short	0x0008
        /*0014*/ 	.byte	0x00, 0xf0, 0x11, 0x00


	//----- nvinfo : EIATTR_KPARAM_INFO
	.align		4
.L_79:
        /*0018*/ 	.byte	0x04, 0x17
        /*001a*/ 	.short	(.L_81 - .L_80)
.L_80:
        /*001c*/ 	.word	0x00000000
        /*0020*/ 	.short	0x0000
        /*0022*/ 	.short	0x0000
        /*0024*/ 	.byte	0x00, 0xf5, 0x21, 0x00


	//----- nvinfo : EIATTR_SPARSE_MMA_MASK
	.align		4
.L_81:
        /*0028*/ 	.byte	0x03, 0x50
        /*002a*/ 	.short	0x0000


	//----- nvinfo : EIATTR_MAXREG_COUNT
	.align		4
        /*002c*/ 	.byte	0x03, 0x1b
        /*002e*/ 	.short	0x00ff


	//----- nvinfo : EIATTR_MERCURY_ISA_VERSION
	.align		4
        /*0030*/ 	.byte	0x03, 0x5f
        /*0032*/ 	.short	0x0101


	//----- nvinfo : EIATTR_VRC_CTA_INIT_COUNT
	.align		4
        /*0034*/ 	.byte	0x02, 0x4a
	.zero		1
	.zero		1


	//----- nvinfo : EIATTR_EXIT_INSTR_OFFSETS
	.align		4
        /*0038*/ 	.byte	0x04, 0x1c
        /*003a*/ 	.short	(.L_83 - .L_82)


	//   ....[0]....
.L_82:
        /*003c*/ 	.word	0x00000070


	//   ....[1]....
        /*0040*/ 	.word	0x000004a0


	//   ....[2]....
        /*0044*/ 	.word	0x00000530


	//----- nvinfo : EIATTR_CBANK_PARAM_SIZE
	.align		4
.L_83:
        /*0048*/ 	.byte	0x03, 0x19
        /*004a*/ 	.short	0x000c


	//----- nvinfo : EIATTR_PARAM_CBANK
	.align		4
        /*004c*/ 	.byte	0x04, 0x0a
        /*004e*/ 	.short	(.L_85 - .L_84)
	.align		4
.L_84:
        /*0050*/ 	.word	index@(.nv.constant0._Z18bit_reverse_kernelPji)
        /*0054*/ 	.short	0x0380
        /*0056*/ 	.short	0x000c


	//----- nvinfo : EIATTR_SW_WAR
	.align		4
.L_85:
        /*0058*/ 	.byte	0x04, 0x36
        /*005a*/ 	.short	(.L_87 - .L_86)
.L_86:
        /*005c*/ 	.word	0x00000008
.L_87:


//--------------------- .nv.callgraph             --------------------------
	.section	.nv.callgraph,"",@"SHT_CUDA_CALLGRAPH"
	.align	4
	.sectionentsize	8
	.align		4
        /*0000*/ 	.word	0x00000000
	.align		4
        /*0004*/ 	.word	0xffffffff
	.align		4
        /*0008*/ 	.word	0x00000000
	.align		4
        /*000c*/ 	.word	0xfffffffe
	.align		4
        /*0010*/ 	.word	0x00000000
	.align		4
        /*0014*/ 	.word	0xfffffffd
	.align		4
        /*0018*/ 	.word	0x00000000
	.align		4
        /*001c*/ 	.word	0xfffffffc


//--------------------- .text._Z24normalize_kernel_barrettPji13BarrettParams --------------------------
	.section	.text._Z24normalize_kernel_barrettPji13BarrettParams,"ax",@progbits
	.align	128
        .global         _Z24normalize_kernel_barrettPji13BarrettParams
        .type           _Z24normalize_kernel_barrettPji13BarrettParams,@function
        .size           _Z24normalize_kernel_barrettPji13BarrettParams,(.L_x_24 - _Z24normalize_kernel_barrettPji13BarrettParams)
        .other          _Z24normalize_kernel_barrettPji13BarrettParams,@"STO_CUDA_ENTRY STV_DEFAULT"
_Z24normalize_kernel_barrettPji13BarrettParams:
.text._Z24normalize_kernel_barrettPji13BarrettParams:
[----:B------:R-:W-:Y:S01]  /*0000*/  LDC R1, c[0x0][0x37c] ;  /* 0x0000df00ff017b82 */ /* 0x000fe20000000800 */
[----:B------:R-:W0:Y:S07]  /*0010*/  S2R R3, SR_TID.X ;  /* 0x0000000000037919 */ /* 0x000e2e0000002100 */
[----:B------:R-:W0:Y:S01]  /*0020*/  S2UR UR4, SR_CTAID.X ;  /* 0x00000000000479c3 */ /* 0x000e220000002500 */
[----:B------:R-:W1:Y:S07]  /*0030*/  LDCU UR6, c[0x0][0x388] ;  /* 0x00007100ff0677ac */ /* 0x000e6e0008000800 */
[----:B------:R-:W0:Y:S02]  /*0040*/  LDC R4, c[0x0][0x360] ;  /* 0x0000d800ff047b82 */ /* 0x000e240000000800 */
[----:B0-----:R-:W-:-:S05]  /*0050*/  IMAD R4, R4, UR4, R3 ;  /* 0x0000000404047c24 */ /* 0x001fca000f8e0203 */
[----:B-1----:R-:W-:-:S13]  /*0060*/  ISETP.GE.AND P0, PT, R4, UR6, PT ;  /* 0x0000000604007c0c */ /* 0x002fda000bf06270 */
[----:B------:R-:W-:Y:S05]  /*0070*/  @P0 EXIT ;  /* 0x000000000000094d */ /* 0x000fea0003800000 */
[----:B------:R-:W0:Y:S01]  /*0080*/  LDC.64 R2, c[0x0][0x398] ;  /* 0x0000e600ff027b82 */ /* 0x000e220000000a00 */
[----:B------:R-:W1:Y:S02]  /*0090*/  LDCU UR4, c[0x0][0x390] ;  /* 0x00007200ff0477ac */ /* 0x000e640008000800 */
[----:B-1----:R-:W-:Y:S01]  /*00a0*/  MOV R0, UR4 ;  /* 0x0000000400007c02 */ /* 0x002fe20008000f00 */
[----:B------:R-:W1:Y:S01]  /*00b0*/  LDCU.64 UR4, c[0x0][0x358] ;  /* 0x00006b00ff0477ac */ /* 0x000e620008000a00 */
[----:B0-----:R-:W-:-:S04]  /*00c0*/  IMAD.WIDE.U32 R6, R2, UR6, RZ ;  /* 0x0000000602067c25 */ /* 0x001fc8000f8e00ff */
[----:B------:R-:W-:Y:S02]  /*00d0*/  HFMA2 R6, -RZ, RZ, 0, 5.9604644775390625e-08 ;  /* 0x00000001ff067431 */ /* 0x000fe400000001ff */
[----:B------:R-:W-:-:S03]  /*00e0*/  IMAD.WIDE.U32 R8, R3, UR6, RZ ;  /* 0x0000000603087c25 */ /* 0x000fc6000f8e00ff */
[----:B------:R-:W-:Y:S02]  /*00f0*/  IADD3 RZ, P0, PT, R7, R8, RZ ;  /* 0x0000000807ff7210 */ /* 0x000fe40007f1e0ff */
[----:B------:R-:W-:Y:S02]  /*0100*/  IADD3 R8, PT, PT, R0, -0x2, RZ ;  /* 0xfffffffe00087810 */ /* 0x000fe40007ffe0ff */
[----:B------:R-:W-:Y:S01]  /*0110*/  MOV R7, 0x0 ;  /* 0x0000000000077802 */ /* 0x000fe20000000f00 */
[----:B------:R-:W-:Y:S01]  /*0120*/  IMAD.X R9, RZ, R3, R9, P0 ;  /* 0x00000003ff097224 */ /* 0x000fe200000e0609 */
[----:B------:R-:W-:-:S03]  /*0130*/  ISETP.NE.AND P0, PT, R8, RZ, PT ;  /* 0x000000ff0800720c */ /* 0x000fc60003f05270 */
[----:B------:R-:W-:-:S04]  /*0140*/  IMAD.MOV R9, RZ, RZ, -R9 ;  /* 0x000000ffff097224 */ /* 0x000fc800078e0a09 */
[----:B------:R-:W-:-:S06]  /*0150*/  IMAD R9, R0, R9, UR6 ;  /* 0x0000000600097e24 */ /* 0x000fcc000f8e0209 */
[----:B-1----:R-:W-:Y:S05]  /*0160*/  @!P0 BRA `(.L_x_0) ;  /* 0x0000000000988947 */ /* 0x002fea0003800000 */
[----:B------:R-:W0:Y:S01]  /*0170*/  LDC R5, c[0x0][0x390] ;  /* 0x0000e400ff057b82 */ /* 0x000e220000000800 */
[C---:B------:R-:W-:Y:S02]  /*0180*/  ISETP.GE.U32.AND P0, PT, R9.reuse, R0, PT ;  /* 0x000000000900720c */ /* 0x040fe40003f06070 */
[----:B------:R-:W-:Y:S02]  /*0190*/  MOV R12, R8 ;  /* 0x00000008000c7202 */ /* 0x000fe40000000f00 */
[----:B------:R-:W-:Y:S02]  /*01a0*/  SEL R0, R0, RZ, P0 ;  /* 0x000000ff00007207 */ /* 0x000fe40000000000 */
[----:B------:R-:W-:Y:S01]  /*01b0*/  MOV R14, 0x1 ;  /* 0x00000001000e7802 */ /* 0x000fe20000000f00 */
[----:B------:R-:W1:Y:S02]  /*01c0*/  LDC.64 R2, c[0x0][0x398] ;  /* 0x0000e600ff027b82 */ /* 0x000e640000000a00 */
[----:B------:R-:W-:-:S07]  /*01d0*/  IMAD.IADD R13, R9, 0x1, -R0 ;  /* 0x00000001090d7824 */ /* 0x000fce00078e0a00 */
.L_x_2:
[----:B------:R-:W-:-:S04]  /*01e0*/  IMAD.WIDE.U32 R6, R13, R13, RZ ;  /* 0x0000000d0d067225 */ /* 0x000fc800078e00ff */
[----:B0-----:R-:W-:Y:S02]  /*01f0*/  IMAD.MOV.U32 R0, RZ, RZ, R5 ;  /* 0x000000ffff007224 */ /* 0x001fe400078e0005 */
[----:B-1----:R-:W-:-:S04]  /*0200*/  IMAD.WIDE.U32 R10, R7, R2, RZ ;  /* 0x00000002070a7225 */ /* 0x002fc800078e00ff */
[----:B------:R-:W-:-:S04]  /*0210*/  IMAD.WIDE.U32 R8, R6, R2, RZ ;  /* 0x0000000206087225 */ /* 0x000fc800078e00ff */
[----:B------:R-:W-:-:S03]  /*0220*/  IMAD.WIDE.U32 R10, R6, R3, R10 ;  /* 0x00000003060a7225 */ /* 0x000fc600078e000a */
[----:B------:R-:W-:-:S05]  /*0230*/  IADD3 RZ, P0, PT, R9, R10, RZ ;  /* 0x0000000a09ff7210 */ /* 0x000fca0007f1e0ff */
[----:B------:R-:W-:Y:S01]  /*0240*/  IMAD.X R10, R7, R3, R11, P0 ;  /* 0x00000003070a7224 */ /* 0x000fe200000e060b */
[C---:B------:R-:W-:Y:S02]  /*0250*/  LOP3.LUT R7, R12.reuse, 0x1, RZ, 0xc0, !PT ;  /* 0x000000010c077812 */ /* 0x040fe400078ec0ff */
[----:B------:R-:W-:Y:S02]  /*0260*/  ISETP.GT.U32.AND P0, PT, R12, 0x1, PT ;  /* 0x000000010c00780c */ /* 0x000fe40003f04070 */
[----:B------:R-:W-:Y:S02]  /*0270*/  ISETP.NE.U32.AND P1, PT, R7, 0x1, PT ;  /* 0x000000010700780c */ /* 0x000fe40003f25070 */
[----:B------:R-:W-:Y:S02]  /*0280*/  IADD3 R15, PT, PT, -R10, RZ, RZ ;  /* 0x000000ff0a0f7210 */ /* 0x000fe40007ffe1ff */
[----:B------:R-:W-:-:S03]  /*0290*/  SHF.R.U32.HI R12, RZ, 0x1, R12 ;  /* 0x00000001ff0c7819 */ /* 0x000fc6000001160c */
[----:B------:R-:W-:-:S05]  /*02a0*/  IMAD R15, R0, R15, R6 ;  /* 0x0000000f000f7224 */ /* 0x000fca00078e0206 */
[----:B------:R-:W-:-:S04]  /*02b0*/  ISETP.GE.U32.AND P2, PT, R15, R0, PT ;  /* 0x000000000f00720c */ /* 0x000fc80003f46070 */
[----:B------:R-:W-:Y:S01]  /*02c0*/  SEL R16, R0, RZ, P2 ;  /* 0x000000ff00107207 */ /* 0x000fe20001000000 */
[----:B------:R-:W-:Y:S08]  /*02d0*/  @P1 BRA `(.L_x_1) ;  /* 0x00000000002c1947 */ /* 0x000ff00003800000 */
[----:B------:R-:W-:-:S06]  /*02e0*/  IMAD.WIDE.U32 R6, R14, R13, RZ ;  /* 0x0000000d0e067225 */ /* 0x000fcc00078e00ff */
[----:B------:R-:W-:-:S04]  /*02f0*/  IMAD.WIDE.U32 R10, R7, R2, RZ ;  /* 0x00000002070a7225 */ /* 0x000fc800078e00ff */
[----:B------:R-:W-:-:S04]  /*0300*/  IMAD.WIDE.U32 R8, R6, R2, RZ ;  /* 0x0000000206087225 */ /* 0x000fc800078e00ff */
[----:B------:R-:W-:-:S03]  /*0310*/  IMAD.WIDE.U32 R10, R6, R3, R10 ;  /* 0x00000003060a7225 */ /* 0x000fc600078e000a */
[----:B------:R-:W-:-:S05]  /*0320*/  IADD3 RZ, P1, PT, R9, R10, RZ ;  /* 0x0000000a09ff7210 */ /* 0x000fca0007f3e0ff */
[----:B------:R-:W-:-:S05]  /*0330*/  IMAD.X R10, R7, R3, R11, P1 ;  /* 0x00000003070a7224 */ /* 0x000fca00008e060b */
[----:B------:R-:W-:-:S05]  /*0340*/  IADD3 R10, PT, PT, -R10, RZ, RZ ;  /* 0x000000ff0a0a7210 */ /* 0x000fca0007ffe1ff */
[----:B------:R-:W-:-:S05]  /*0350*/  IMAD R6, R5, R10, R6 ;  /* 0x0000000a05067224 */ /* 0x000fca00078e0206 */
[----:B------:R-:W-:-:S04]  /*0360*/  ISETP.GE.U32.AND P1, PT, R6, R5, PT ;  /* 0x000000050600720c */ /* 0x000fc80003f26070 */
[----:B------:R-:W-:-:S05]  /*0370*/  SEL R7, R5, RZ, P1 ;  /* 0x000000ff05077207 */ /* 0x000fca0000800000 */
[----:B------:R-:W-:-:S07]  /*0380*/  IMAD.IADD R14, R6, 0x1, -R7 ;  /* 0x00000001060e7824 */ /* 0x000fce00078e0a07 */
.L_x_1:
[----:B------:R-:W-:Y:S01]  /*0390*/  IADD3 R13, PT, PT, R15, -R16, RZ ;  /* 0x800000100f0d7210 */ /* 0x000fe20007ffe0ff */
[----:B------:R-:W-:Y:S06]  /*03a0*/  @P0 BRA `(.L_x_2) ;  /* 0xfffffffc008c0947 */ /* 0x000fec000383ffff */
[----:B------:R-:W-:Y:S01]  /*03b0*/  MOV R6, R14 ;  /* 0x0000000e00067202 */ /* 0x000fe20000000f00 */
[----:B------:R-:W-:-:S07]  /*03c0*/  IMAD.MOV.U32 R7, RZ, RZ, RZ ;  /* 0x000000ffff077224 */ /* 0x000fce00078e00ff */
.L_x_0:
[----:B------:R-:W0:Y:S02]  /*03d0*/  LDC.64 R8, c[0x0][0x380] ;  /* 0x0000e000ff087b82 */ /* 0x000e240000000a00 */
[----:B0-----:R-:W-:-:S05]  /*03e0*/  IMAD.WIDE R4, R4, 0x4, R8 ;  /* 0x0000000404047825 */ /* 0x001fca00078e0208 */
[----:B------:R-:W2:Y:S02]  /*03f0*/  LDG.E R9, desc[UR4][R4.64] ;  /* 0x0000000404097981 */ /* 0x000ea4000c1e1900 */
[-C--:B--2---:R-:W-:Y:S02]  /*0400*/  IMAD R11, R7, R9.reuse, RZ ;  /* 0x00000009070b7224 */ /* 0x084fe400078e02ff */
[----:B------:R-:W-:-:S05]  /*0410*/  IMAD.WIDE.U32 R6, R6, R9, RZ ;  /* 0x0000000906067225 */ /* 0x000fca00078e00ff */
[----:B------:R-:W-:Y:S01]  /*0420*/  IADD3 R7, PT, PT, R7, R11, RZ ;  /* 0x0000000b07077210 */ /* 0x000fe20007ffe0ff */
        /* <DEDUP_REMOVED lines=8> */
[----:B------:R-:W-:-:S04]  /*04b0*/  SEL R0, R0, RZ, P0 ;  /* 0x000000ff00007207 */ /* 0x000fc80000000000 */
[----:B------:R-:W-:-:S05]  /*04c0*/  IADD3 R7, PT, PT, R7, -R0, RZ ;  /* 0x8000000007077210 */ /* 0x000fca0007ffe0ff */
[----:B------:R-:W-:Y:S01]  /*04d0*/  STG.E desc[UR4][R4.64], R7 ;  /* 0x0000000704007986 */ /* 0x000fe2000c101904 */
[----:B------:R-:W-:Y:S05]  /*04e0*/  EXIT ;  /* 0x000000000000794d */ /* 0x000fea0003800000 */
.L_x_3:
[----:B------:R-:W-:-:S00]  /*04f0*/  BRA `(.L_x_3) ;  /* 0xfffffffc00fc7947 */ /* 0x000fc0000383ffff */
[----:B------:R-:W-:-:S00]  /*0500*/  NOP ;  /* 0x0000000000007918 */ /* 0x000fc00000000000 */
[----:B------:R-:W-:-:S00]  /*0510*/  NOP ;  /* 0x0000000000007918 */ /* 0x000fc00000000000 */
[----:B------:R-:W-:-:S00]  /*0520*/  NOP ;  /* 0x0000000000007918 */ /* 0x000fc00000000000 */
[----:B------:R-:W-:-:S00]  /*0530*/  NOP ;  /* 0x0000000000007918 */ /* 0x000fc00000000000 */
[----:B------:R-:W-:-:S00]  /*0540*/  NOP ;  /* 0x0000000000007918 */ /* 0x000fc00000000000 */
[----:B------:R-:W-:-:S00]  /*0550*/  NOP ;  /* 0x0000000000007918 */ /* 0x000fc00000000000 */
[----:B------:R-:W-:-:S00]  /*0560*/  NOP ;  /* 0x0000000000007918 */ /* 0x000fc00000000000 */
[----:B------:R-:W-:-:S00]  /*0570*/  NOP ;  /* 0x0000000000007918 */ /* 0x000fc00000000000 */
.L_x_24:


//--------------------- .text._Z29pointwise_mult_kernel_barrettPjS_S_i13BarrettParams --------------------------
	.section	.text._Z29pointwise_mult_kernel_barrettPjS_S_i13BarrettParams,"ax",@progbits
	.align	128
        .global         _Z29pointwise_mult_kernel_barrettPjS_S_i13BarrettParams
        .type           _Z29pointwise_mult_kernel_barrettPjS_S_i13BarrettParams,@function
        .size           _Z29pointwise_mult_kernel_barrettPjS_S_i13BarrettParams,(.L_x_25 - _Z29pointwise_mult_kernel_barrettPjS_S_i13BarrettParams)
        .other          _Z29pointwise_mult_kernel_barrettPjS_S_i13BarrettParams,@"STO_CUDA_ENTRY STV_DEFAULT"
_Z29pointwise_mult_kernel_barrettPjS_S_i13BarrettParams:
.text._Z29pointwise_mult_kernel_barrettPjS_S_i13BarrettParams:
        /* <DEDUP_REMOVED lines=9> */
[----:B------:R-:W1:Y:S01]  /*0090*/  LDCU.64 UR4, c[0x0][0x358] ;  /* 0x00006b00ff0477ac */ /* 0x000e620008000a00 */
[----:B------:R-:W2:Y:S06]  /*00a0*/  LDCU.64 UR6, c[0x0][0x3a8] ;  /* 0x00007500ff0677ac */ /* 0x000eac0008000a00 */
[----:B------:R-:W3:Y:S08]  /*00b0*/  LDC.64 R4, c[0x0][0x388] ;  /* 0x0000e200ff047b82 */ /* 0x000ef00000000a00 */
[----:B------:R-:W4:Y:S01]  /*00c0*/  LDC R15, c[0x0][0x3a0] ;  /* 0x0000e800ff0f7b82 */ /* 0x000f220000000800 */
[----:B0-----:R-:W-:-:S06]  /*00d0*/  IMAD.WIDE R2, R13, 0x4, R2 ;  /* 0x000000040d027825 */ /* 0x001fcc00078e0202 */
[----:B-1----:R-:W5:Y:S01]  /*00e0*/  LDG.E R2, desc[UR4][R2.64] ;  /* 0x0000000402027981 */ /* 0x002f62000c1e1900 */
[----:B---3--:R-:W-:-:S06]  /*00f0*/  IMAD.WIDE R4, R13, 0x4, R4 ;  /* 0x000000040d047825 */ /* 0x008fcc00078e0204 */
[----:B------:R-:W5:Y:S02]  /*0100*/  LDG.E R5, desc[UR4][R4.64] ;  /* 0x0000000404057981 */ /* 0x000f64000c1e1900 */
[----:B-----5:R-:W-:-:S06]  /*0110*/  IMAD.WIDE.U32 R6, R5, R2, RZ ;  /* 0x0000000205067225 */ /* 0x020fcc00078e00ff */
[----:B--2---:R-:W-:-:S04]  /*0120*/  IMAD.WIDE.U32 R10, R7, UR6, RZ ;  /* 0x00000006070a7c25 */ /* 0x004fc8000f8e00ff */
[----:B------:R-:W-:-:S04]  /*0130*/  IMAD.WIDE.U32 R8, R6, UR6, RZ ;  /* 0x0000000606087c25 */ /* 0x000fc8000f8e00ff */
[----:B------:R-:W-:-:S03]  /*0140*/  IMAD.WIDE.U32 R10, R6, UR7, R10 ;  /* 0x00000007060a7c25 */ /* 0x000fc6000f8e000a */
[----:B------:R-:W-:Y:S02]  /*0150*/  IADD3 RZ, P0, PT, R9, R10, RZ ;  /* 0x0000000a09ff7210 */ /* 0x000fe40007f1e0ff */
[----:B------:R-:W0:Y:S03]  /*0160*/  LDC.64 R8, c[0x0][0x390] ;  /* 0x0000e400ff087b82 */ /* 0x000e260000000a00 */
[----:B------:R-:W-:-:S05]  /*0170*/  IMAD.X R10, R7, UR7, R11, P0 ;  /* 0x00000007070a7c24 */ /* 0x000fca00080e060b */
[----:B------:R-:W-:-:S05]  /*0180*/  IADD3 R3, PT, PT, -R10, RZ, RZ ;  /* 0x000000ff0a037210 */ /* 0x000fca0007ffe1ff */
[----:B----4-:R-:W-:-:S05]  /*0190*/  IMAD R6, R3, R15, R6 ;  /* 0x0000000f03067224 */ /* 0x010fca00078e0206 */
[----:B------:R-:W-:-:S04]  /*01a0*/  ISETP.GE.U32.AND P0, PT, R6, R15, PT ;  /* 0x0000000f0600720c */ /* 0x000fc80003f06070 */
[----:B------:R-:W-:Y:S01]  /*01b0*/  SEL R5, R15, RZ, P0 ;  /* 0x000000ff0f057207 */ /* 0x000fe20000000000 */
[----:B0-----:R-:W-:-:S03]  /*01c0*/  IMAD.WIDE R2, R13, 0x4, R8 ;  /* 0x000000040d027825 */ /* 0x001fc600078e0208 */
[----:B------:R-:W-:-:S05]  /*01d0*/  IADD3 R5, PT, PT, R6, -R5, RZ ;  /* 0x8000000506057210 */ /* 0x000fca0007ffe0ff */
[----:B------:R-:W-:Y:S01]  /*01e0*/  STG.E desc[UR4][R2.64], R5 ;  /* 0x0000000502007986 */ /* 0x000fe2000c101904 */
[----:B------:R-:W-:Y:S05]  /*01f0*/  EXIT ;  /* 0x000000000000794d */ /* 0x000fea0003800000 */
.L_x_4:
        /* <DEDUP_REMOVED lines=16> */
.L_x_25:


//--------------------- .text._Z24ntt_stage_kernel_barrettPjiib13BarrettParams --------------------------
	.section	.text._Z24ntt_stage_kernel_barrettPjiib13BarrettParams,"ax",@progbits
	.align	128
        .global         _Z24ntt_stage_kernel_barrettPjiib13BarrettParams
        .type           _Z24ntt_stage_kernel_barrettPjiib13BarrettParams,@function
        .size           _Z24ntt_stage_kernel_barrettPjiib13BarrettParams,(.L_x_26 - _Z24ntt_stage_kernel_barrettPjiib13BarrettParams)
        .other          _Z24ntt_stage_kernel_barrettPjiib13BarrettParams,@"STO_CUDA_ENTRY STV_DEFAULT"
_Z24ntt_stage_kernel_barrettPjiib13BarrettParams:
.text._Z24ntt_stage_kernel_barrettPjiib13BarrettParams:
[----:B------:R-:W-:Y:S01]  /*0000*/  LDC R1, c[0x0][0x37c] ;  /* 0x0000df00ff017b82 */ /* 0x000fe20000000800 */
[----:B------:R-:W0:Y:S07]  /*0010*/  S2R R3, SR_TID.X ;  /* 0x0000000000037919 */ /* 0x000e2e0000002100 */
[----:B------:R-:W0:Y:S01]  /*0020*/  S2UR UR5, SR_CTAID.X ;  /* 0x00000000000579c3 */ /* 0x000e220000002500 */
[----:B------:R-:W1:Y:S07]  /*0030*/  LDCU UR4, c[0x0][0x388] ;  /* 0x00007100ff0477ac */ /* 0x000e6e0008000800 */
[----:B------:R-:W0:Y:S01]  /*0040*/  LDC R2, c[0x0][0x360] ;  /* 0x0000d800ff027b82 */ /* 0x000e220000000800 */
[----:B-1----:R-:W-:-:S04]  /*0050*/  ULEA.HI UR4, UR4, UR4, URZ, 0x1 ;  /* 0x0000000404047291 */ /* 0x002fc8000f8f08ff */
[----:B------:R-:W-:Y:S01]  /*0060*/  USHF.R.S32.HI UR4, URZ, 0x1, UR4 ;  /* 0x00000001ff047899 */ /* 0x000fe20008011404 */
[----:B0-----:R-:W-:-:S05]  /*0070*/  IMAD R2, R2, UR5, R3 ;  /* 0x0000000502027c24 */ /* 0x001fca000f8e0203 */
[----:B------:R-:W-:-:S13]  /*0080*/  ISETP.GE.AND P0, PT, R2, UR4, PT ;  /* 0x0000000402007c0c */ /* 0x000fda000bf06270 */
[----:B------:R-:W-:Y:S05]  /*0090*/  @P0 EXIT ;  /* 0x000000000000094d */ /* 0x000fea0003800000 */
[----:B------:R-:W0:Y:S01]  /*00a0*/  LDCU UR5, c[0x0][0x398] ;  /* 0x00007300ff0577ac */ /* 0x000e220008000800 */
[----:B------:R-:W-:Y:S01]  /*00b0*/  HFMA2 R3, -RZ, RZ, 0, 5.9604644775390625e-08 ;  /* 0x00000001ff037431 */ /* 0x000fe200000001ff */
[----:B------:R-:W1:Y:S01]  /*00c0*/  LDCU UR4, c[0x0][0x38c] ;  /* 0x00007180ff0477ac */ /* 0x000e620008000800 */
[----:B0-----:R-:W-:-:S05]  /*00d0*/  MOV R0, UR5 ;  /* 0x0000000500007c02 */ /* 0x001fca0008000f00 */
[----:B------:R-:W-:-:S05]  /*00e0*/  VIADD R6, R0, 0xffffffff ;  /* 0xffffffff00067836 */ /* 0x000fca0000000000 */
[----:B-1----:R-:W-:-:S13]  /*00f0*/  ISETP.GE.U32.AND P0, PT, R6, UR4, PT ;  /* 0x0000000406007c0c */ /* 0x002fda000bf06070 */
[----:B------:R-:W-:Y:S05]  /*0100*/  @!P0 BRA `(.L_x_5) ;  /* 0x0000000000fc8947 */ /* 0x000fea0003800000 */
[----:B------:R-:W0:Y:S01]  /*0110*/  I2F.U32.RP R3, UR4 ;  /* 0x0000000400037d06 */ /* 0x000e220008209000 */
[----:B------:R-:W1:Y:S01]  /*0120*/  LDC.64 R10, c[0x0][0x3a0] ;  /* 0x0000e800ff0a7b82 */ /* 0x000e620000000a00 */
[----:B------:R-:W2:Y:S06]  /*0130*/  LDCU UR5, c[0x0][0x398] ;  /* 0x00007300ff0577ac */ /* 0x000eac0008000800 */
[----:B0-----:R-:W0:Y:S02]  /*0140*/  MUFU.RCP R3, R3 ;  /* 0x0000000300037308 */ /* 0x001e240000001000 */
[----:B0-----:R-:W-:-:S06]  /*0150*/  VIADD R4, R3, 0xffffffe ;  /* 0x0ffffffe03047836 */ /* 0x001fcc0000000000 */
[----:B------:R0:W3:Y:S02]  /*0160*/  F2I.FTZ.U32.TRUNC.NTZ R5, R4 ;  /* 0x0000000400057305 */ /* 0x0000e4000021f000 */
[----:B0-----:R-:W-:Y:S01]  /*0170*/  IMAD.MOV.U32 R4, RZ, RZ, RZ ;  /* 0x000000ffff047224 */ /* 0x001fe200078e00ff */
[----:B---3--:R-:W-:-:S05]  /*0180*/  IADD3 R7, PT, PT, RZ, -R5, RZ ;  /* 0x80000005ff077210 */ /* 0x008fca0007ffe0ff */
[----:B------:R-:W-:-:S04]  /*0190*/  IMAD R7, R7, UR4, RZ ;  /* 0x0000000407077c24 */ /* 0x000fc8000f8e02ff */
[----:B------:R-:W-:-:S06]  /*01a0*/  IMAD.HI.U32 R5, R5, R7, R4 ;  /* 0x0000000705057227 */ /* 0x000fcc00078e0004 */
[----:B------:R-:W-:-:S05]  /*01b0*/  IMAD.HI.U32 R8, R5, R6, RZ ;  /* 0x0000000605087227 */ /* 0x000fca00078e00ff */
[----:B------:R-:W-:-:S05]  /*01c0*/  IADD3 R5, PT, PT, -R8, RZ, RZ ;  /* 0x000000ff08057210 */ /* 0x000fca0007ffe1ff */
[----:B------:R-:W-:Y:S02]  /*01d0*/  IMAD R3, R5, UR4, R6 ;  /* 0x0000000405037c24 */ /* 0x000fe4000f8e0206 */
[----:B-1----:R-:W-:-:S03]  /*01e0*/  IMAD.WIDE.U32 R6, R11, 0x3, RZ ;  /* 0x000000030b067825 */ /* 0x002fc600078e00ff */
[----:B------:R-:W-:Y:S01]  /*01f0*/  ISETP.GE.U32.AND P2, PT, R3, UR4, PT ;  /* 0x0000000403007c0c */ /* 0x000fe2000bf46070 */
[----:B------:R-:W-:-:S04]  /*0200*/  IMAD.WIDE.U32 R4, R10, 0x3, RZ ;  /* 0x000000030a047825 */ /* 0x000fc800078e00ff */
[----:B------:R-:W-:-:S03]  /*0210*/  IMAD.WIDE.U32 R6, RZ, R10, R6 ;  /* 0x0000000aff067225 */ /* 0x000fc600078e0006 */
[----:B------:R-:W-:Y:S02]  /*0220*/  IADD3 RZ, P0, PT, R5, R6, RZ ;  /* 0x0000000605ff7210 */ /* 0x000fe40007f1e0ff */
[----:B------:R-:W0:Y:S03]  /*0230*/  LDC.64 R4, c[0x0][0x3a0] ;  /* 0x0000e800ff047b82 */ /* 0x000e260000000a00 */
[----:B------:R-:W-:Y:S02]  /*0240*/  @P2 VIADD R3, R3, -UR4 ;  /* 0x8000000403032c36 */ /* 0x000fe40008000000 */
[----:B------:R-:W-:Y:S01]  /*0250*/  IMAD.X R6, RZ, R11, R7, P0 ;  /* 0x0000000bff067224 */ /* 0x000fe200000e0607 */
[----:B------:R-:W-:Y:S01]  /*0260*/  ISETP.NE.U32.AND P0, PT, RZ, UR4, PT ;  /* 0x00000004ff007c0c */ /* 0x000fe2000bf05070 */
[----:B------:R-:W-:Y:S01]  /*0270*/  @P2 VIADD R8, R8, 0x1 ;  /* 0x0000000108082836 */ /* 0x000fe20000000000 */
[----:B------:R-:W-:-:S02]  /*0280*/  ISETP.GE.U32.AND P1, PT, R3, UR4, PT ;  /* 0x0000000403007c0c */ /* 0x000fc4000bf26070 */
[----:B------:R-:W-:Y:S02]  /*0290*/  IADD3 R3, PT, PT, -R6, RZ, RZ ;  /* 0x000000ff06037210 */ /* 0x000fe40007ffe1ff */
[----:B------:R-:W1:Y:S03]  /*02a0*/  LDC R6, c[0x0][0x398] ;  /* 0x0000e600ff067b82 */ /* 0x000e660000000800 */
[----:B------:R-:W-:-:S05]  /*02b0*/  IMAD R3, R0, R3, 0x3 ;  /* 0x0000000300037424 */ /* 0x000fca00078e0203 */
[----:B------:R-:W-:Y:S02]  /*02c0*/  ISETP.GE.U32.AND P2, PT, R3, R0, PT ;  /* 0x000000000300720c */ /* 0x000fe40003f46070 */
[----:B------:R-:W-:Y:S02]  /*02d0*/  @P1 IADD3 R8, PT, PT, R8, 0x1, RZ ;  /* 0x0000000108081810 */ /* 0x000fe40007ffe0ff */
[----:B------:R-:W-:Y:S02]  /*02e0*/  SEL R0, R0, RZ, P2 ;  /* 0x000000ff00007207 */ /* 0x000fe40001000000 */
[----:B------:R-:W-:-:S03]  /*02f0*/  @!P0 LOP3.LUT R8, RZ, UR4, RZ, 0x33, !PT ;  /* 0x00000004ff088c12 */ /* 0x000fc6000f8e33ff */
[----:B------:R-:W-:Y:S01]  /*0300*/  IMAD.IADD R14, R3, 0x1, -R0 ;  /* 0x00000001030e7824 */ /* 0x000fe200078e0a00 */
[----:B------:R-:W-:Y:S01]  /*0310*/  MOV R3, 0x1 ;  /* 0x0000000100037802 */ /* 0x000fe20000000f00 */
[----:B--2---:R-:W-:-:S07]  /*0320*/  IMAD.MOV.U32 R7, RZ, RZ, R8 ;  /* 0x000000ffff077224 */ /* 0x004fce00078e0008 */
.L_x_7:
[----:B------:R-:W-:Y:S01]  /*0330*/  IMAD.WIDE.U32 R8, R14, R14, RZ ;  /* 0x0000000e0e087225 */ /* 0x000fe200078e00ff */
[----:B------:R-:W-:-:S05]  /*0340*/  MOV R0, UR5 ;  /* 0x0000000500007c02 */ /* 0x000fca0008000f00 */
[----:B0-----:R-:W-:-:S04]  /*0350*/  IMAD.WIDE.U32 R12, R9, R4, RZ ;  /* 0x00000004090c7225 */ /* 0x001fc800078e00ff */
[----:B------:R-:W-:-:S04]  /*0360*/  IMAD.WIDE.U32 R10, R8, R4, RZ ;  /* 0x00000004080a7225 */ /* 0x000fc800078e00ff */
[----:B------:R-:W-:-:S03]  /*0370*/  IMAD.WIDE.U32 R12, R8, R5, R12 ;  /* 0x00000005080c7225 */ /* 0x000fc600078e000c */
[----:B------:R-:W-:-:S05]  /*0380*/  IADD3 RZ, P0, PT, R11, R12, RZ ;  /* 0x0000000c0bff7210 */ /* 0x000fca0007f1e0ff */
[----:B------:R-:W-:Y:S01]  /*0390*/  IMAD.X R12, R9, R5, R13, P0 ;  /* 0x00000005090c7224 */ /* 0x000fe200000e060d */
[C---:B------:R-:W-:Y:S02]  /*03a0*/  LOP3.LUT R9, R7.reuse, 0x1, RZ, 0xc0, !PT ;  /* 0x0000000107097812 */ /* 0x040fe400078ec0ff */
[----:B------:R-:W-:Y:S01]  /*03b0*/  ISETP.GT.U32.AND P0, PT, R7, 0x1, PT ;  /* 0x000000010700780c */ /* 0x000fe20003f04070 */
[----:B------:R-:W-:Y:S01]  /*03c0*/  IMAD.MOV R15, RZ, RZ, -R12 ;  /* 0x000000ffff0f7224 */ /* 0x000fe200078e0a0c */
[----:B------:R-:W-:Y:S02]  /*03d0*/  ISETP.NE.U32.AND P1, PT, R9, 0x1, PT ;  /* 0x000000010900780c */ /* 0x000fe40003f25070 */
[----:B------:R-:W-:Y:S01]  /*03e0*/  SHF.R.U32.HI R7, RZ, 0x1, R7 ;  /* 0x00000001ff077819 */ /* 0x000fe20000011607 */
        /* <DEDUP_REMOVED lines=11> */
[----:B-1----:R-:W-:-:S05]  /*04a0*/  IMAD R3, R6, R3, R8 ;  /* 0x0000000306037224 */ /* 0x002fca00078e0208 */
[----:B------:R-:W-:-:S04]  /*04b0*/  ISETP.GE.U32.AND P1, PT, R3, R6, PT ;  /* 0x000000060300720c */ /* 0x000fc80003f26070 */
[----:B------:R-:W-:-:S05]  /*04c0*/  SEL R8, R6, RZ, P1 ;  /* 0x000000ff06087207 */ /* 0x000fca0000800000 */
[----:B------:R-:W-:-:S07]  /*04d0*/  IMAD.IADD R3, R3, 0x1, -R8 ;  /* 0x0000000103037824 */ /* 0x000fce00078e0a08 */
.L_x_6:
[----:B------:R-:W-:Y:S01]  /*04e0*/  IADD3 R14, PT, PT, R15, -R16, RZ ;  /* 0x800000100f0e7210 */ /* 0x000fe20007ffe0ff */
[----:B------:R-:W-:Y:S06]  /*04f0*/  @P0 BRA `(.L_x_7) ;  /* 0xfffffffc008c0947 */ /* 0x000fec000383ffff */
.L_x_5:
[----:B------:R-:W0:Y:S02]  /*0500*/  LDCU.U8 UR4, c[0x0][0x390] ;  /* 0x00007200ff0477ac */ /* 0x000e240008000000 */
[----:B0-----:R-:W-:-:S04]  /*0510*/  UPRMT UR4, UR4, 0x8880, URZ ;  /* 0x0000888004047896 */ /* 0x001fc800080000ff */
[----:B------:R-:W-:-:S09]  /*0520*/  UISETP.NE.AND UP0, UPT, UR4, URZ, UPT ;  /* 0x000000ff0400728c */ /* 0x000fd2000bf05270 */
[----:B------:R-:W-:Y:S05]  /*0530*/  BRA.U !UP0, `(.L_x_8) ;  /* 0x0000000108c07547 */ /* 0x000fea000b800000 */
[----:B------:R-:W0:Y:S02]  /*0540*/  LDC.64 R8, c[0x0][0x3a0] ;  /* 0x0000e800ff087b82 */ /* 0x000e240000000a00 */
[----:B0-----:R-:W-:-:S04]  /*0550*/  IMAD.WIDE.U32 R4, R3, R8, RZ ;  /* 0x0000000803047225 */ /* 0x001fc800078e00ff */
[----:B-1----:R-:W-:-:S04]  /*0560*/  IMAD.WIDE.U32 R6, R3, R9, RZ ;  /* 0x0000000903067225 */ /* 0x002fc800078e00ff */
[----:B------:R-:W-:Y:S01]  /*0570*/  VIADD R8, R0, 0xfffffffe ;  /* 0xfffffffe00087836 */ /* 0x000fe20000000000 */
[----:B------:R-:W-:-:S05]  /*0580*/  IADD3 RZ, P0, PT, R5, R6, RZ ;  /* 0x0000000605ff7210 */ /* 0x000fca0007f1e0ff */
[----:B------:R-:W-:Y:S01]  /*0590*/  IMAD.X R6, RZ, R9, R7, P0 ;  /* 0x00000009ff067224 */ /* 0x000fe200000e0607 */
[----:B------:R-:W-:-:S04]  /*05a0*/  ISETP.NE.AND P0, PT, R8, RZ, PT ;  /* 0x000000ff0800720c */ /* 0x000fc80003f05270 */
[----:B------:R-:W-:-:S05]  /*05b0*/  IADD3 R6, PT, PT, -R6, RZ, RZ ;  /* 0x000000ff06067210 */ /* 0x000fca0007ffe1ff */
[----:B------:R-:W-:Y:S02]  /*05c0*/  IMAD R7, R0, R6, R3 ;  /* 0x0000000600077224 */ /* 0x000fe400078e0203 */
[----:B------:R-:W-:Y:S02]  /*05d0*/  IMAD.MOV.U32 R3, RZ, RZ, 0x1 ;  /* 0x00000001ff037424 */ /* 0x000fe400078e00ff */
[----:B------:R-:W-:Y:S05]  /*05e0*/  @!P0 BRA `(.L_x_8) ;  /* 0x0000000000948947 */ /* 0x000fea0003800000 */
[----:B------:R-:W0:Y:S01]  /*05f0*/  LDC R6, c[0x0][0x398] ;  /* 0x0000e600ff067b82 */ /* 0x000e220000000800 */
[----:B------:R-:W-:Y:S01]  /*0600*/  ISETP.GE.U32.AND P0, PT, R7, R0, PT ;  /* 0x000000000700720c */ /* 0x000fe20003f06070 */
[----:B------:R-:W1:Y:S01]  /*0610*/  LDCU UR4, c[0x0][0x398] ;  /* 0x00007300ff0477ac */ /* 0x000e620008000800 */
[----:B------:R-:W-:Y:S02]  /*0620*/  MOV R3, 0x1 ;  /* 0x0000000100037802 */ /* 0x000fe40000000f00 */
[----:B------:R-:W-:-:S03]  /*0630*/  SEL R0, R0, RZ, P0 ;  /* 0x000000ff00007207 */ /* 0x000fc60000000000 */
[----:B------:R-:W2:Y:S01]  /*0640*/  LDC.64 R4, c[0x0][0x3a0] ;  /* 0x0000e800ff047b82 */ /* 0x000ea20000000a00 */
[----:B------:R-:W-:Y:S01]  /*0650*/  IADD3 R14, PT, PT, R7, -R0, RZ ;  /* 0x80000000070e7210 */ /* 0x000fe20007ffe0ff */
[----:B------:R-:W-:-:S07]  /*0660*/  IMAD.MOV.U32 R7, RZ, RZ, R8 ;  /* 0x000000ffff077224 */ /* 0x000fce00078e0008 */
.L_x_10:
[----:B------:R-:W-:-:S04]  /*0670*/  IMAD.WIDE.U32 R8, R14, R14, RZ ;  /* 0x0000000e0e087225 */ /* 0x000fc800078e00ff */
[----:B-1----:R-:W-:Y:S02]  /*0680*/  IMAD.U32 R0, RZ, RZ, UR4 ;  /* 0x00000004ff007e24 */ /* 0x002fe4000f8e00ff */
[----:B--2---:R-:W-:-:S04]  /*0690*/  IMAD.WIDE.U32 R12, R9, R4, RZ ;  /* 0x00000004090c7225 */ /* 0x004fc800078e00ff */
        /* <DEDUP_REMOVED lines=18> */
[----:B------:R-:W-:-:S04]  /*07c0*/  IMAD.X R12, R9, R5, R13, P1 ;  /* 0x00000005090c7224 */ /* 0x000fc800008e060d */
[----:B------:R-:W-:-:S04]  /*07d0*/  IMAD.MOV R3, RZ, RZ, -R12 ;  /* 0x000000ffff037224 */ /* 0x000fc800078e0a0c */
[----:B0-----:R-:W-:-:S05]  /*07e0*/  IMAD R3, R6, R3, R8 ;  /* 0x0000000306037224 */ /* 0x001fca00078e0208 */
[----:B------:R-:W-:-:S04]  /*07f0*/  ISETP.GE.U32.AND P1, PT, R3, R6, PT ;  /* 0x000000060300720c */ /* 0x000fc80003f26070 */
[----:B------:R-:W-:-:S04]  /*0800*/  SEL R8, R6, RZ, P1 ;  /* 0x000000ff06087207 */ /* 0x000fc80000800000 */
[----:B------:R-:W-:-:S07]  /*0810*/  IADD3 R3, PT, PT, R3, -R8, RZ ;  /* 0x8000000803037210 */ /* 0x000fce0007ffe0ff */
.L_x_9:
[----:B------:R-:W-:Y:S01]  /*0820*/  IMAD.IADD R14, R15, 0x1, -R16 ;  /* 0x000000010f0e7824 */ /* 0x000fe200078e0a10 */
[----:B------:R-:W-:Y:S06]  /*0830*/  @P0 BRA `(.L_x_10) ;  /* 0xfffffffc008c0947 */ /* 0x000fec000383ffff */
.L_x_8:
[----:B------:R-:W2:Y:S01]  /*0840*/  LDC R7, c[0x0][0x38c] ;  /* 0x0000e300ff077b82 */ /* 0x000ea20000000800 */
[----:B------:R-:W-:Y:S01]  /*0850*/  IABS R10, R2 ;  /* 0x00000002000a7213 */ /* 0x000fe20000000000 */
[----:B------:R-:W3:Y:S01]  /*0860*/  LDCU.64 UR4, c[0x0][0x3a0] ;  /* 0x00007400ff0477ac */ /* 0x000ee20008000a00 */
[----:B------:R-:W-:Y:S01]  /*0870*/  BSSY.RECONVERGENT B0, `(.L_x_11) ;  /* 0x000005a000007945 */ /* 0x000fe20003800200 */
[----:B------:R-:W4:Y:S01]  /*0880*/  LDCU UR8, c[0x0][0x398] ;  /* 0x00007300ff0877ac */ /* 0x000f220008000800 */
[----:B------:R-:W0:Y:S01]  /*0890*/  LDCU.64 UR6, c[0x0][0x3a0] ;  /* 0x00007400ff0677ac */ /* 0x000e220008000a00 */
[----:B--2---:R-:W-:-:S04]  /*08a0*/  LEA.HI R5, R7, R7, RZ, 0x1 ;  /* 0x0000000707057211 */ /* 0x004fc800078f08ff */
[----:B------:R-:W-:-:S04]  /*08b0*/  SHF.R.S32.HI R5, RZ, 0x1, R5 ;  /* 0x00000001ff057819 */ /* 0x000fc80000011405 */
[-C--:B------:R-:W-:Y:S02]  /*08c0*/  IABS R11, R5.reuse ;  /* 0x00000005000b7213 */ /* 0x080fe40000000000 */
[----:B------:R-:W-:Y:S02]  /*08d0*/  IABS R12, R5 ;  /* 0x00000005000c7213 */ /* 0x000fe40000000000 */
[----:B------:R-:W2:Y:S08]  /*08e0*/  I2F.RP R4, R11 ;  /* 0x0000000b00047306 */ /* 0x000eb00000209400 */
[----:B--2---:R-:W2:Y:S02]  /*08f0*/  MUFU.RCP R4, R4 ;  /* 0x0000000400047308 */ /* 0x004ea40000001000 */
[----:B--2---:R-:W-:-:S02]  /*0900*/  IADD3 R8, PT, PT, R4, 0xffffffe, RZ ;  /* 0x0ffffffe04087810 */ /* 0x004fc40007ffe0ff */
[----:B------:R-:W-:-:S04]  /*0910*/  IADD3 R4, PT, PT, RZ, -R12, RZ ;  /* 0x8000000cff047210 */ /* 0x000fc80007ffe0ff */
[----:B------:R2:W0:Y:S02]  /*0920*/  F2I.FTZ.U32.TRUNC.NTZ R9, R8 ;  /* 0x0000000800097305 */ /* 0x000424000021f000 */
[----:B--2---:R-:W-:Y:S02]  /*0930*/  IMAD.MOV.U32 R8, RZ, RZ, RZ ;  /* 0x000000ffff087224 */ /* 0x004fe400078e00ff */
[----:B01----:R-:W-:-:S04]  /*0940*/  IMAD.MOV R6, RZ, RZ, -R9 ;  /* 0x000000ffff067224 */ /* 0x003fc800078e0a09 */
[----:B------:R-:W-:Y:S01]  /*0950*/  IMAD R13, R6, R11, RZ ;  /* 0x0000000b060d7224 */ /* 0x000fe200078e02ff */
[----:B------:R-:W-:-:S03]  /*0960*/  MOV R6, R10 ;  /* 0x0000000a00067202 */ /* 0x000fc60000000f00 */
[----:B------:R-:W-:-:S06]  /*0970*/  IMAD.HI.U32 R9, R9, R13, R8 ;  /* 0x0000000d09097227 */ /* 0x000fcc00078e0008 */
[----:B------:R-:W-:-:S04]  /*0980*/  IMAD.HI.U32 R9, R9, R6, RZ ;  /* 0x0000000609097227 */ /* 0x000fc800078e00ff */
[----:B------:R-:W-:Y:S01]  /*0990*/  IMAD R4, R9, R4, R6 ;  /* 0x0000000409047224 */ /* 0x000fe200078e0206 */
[----:B---3--:R-:W-:-:S04]  /*09a0*/  MOV R6, UR5 ;  /* 0x0000000500067c02 */ /* 0x008fc80008000f00 */
[----:B------:R-:W-:-:S13]  /*09b0*/  ISETP.GT.U32.AND P2, PT, R11, R4, PT ;  /* 0x000000040b00720c */ /* 0x000fda0003f44070 */
[----:B------:R-:W-:Y:S01]  /*09c0*/  @!P2 IMAD.IADD R4, R4, 0x1, -R11 ;  /* 0x000000010404a824 */ /* 0x000fe200078e0a0b */
[----:B------:R-:W-:Y:S02]  /*09d0*/  @!P2 IADD3 R9, PT, PT, R9, 0x1, RZ ;  /* 0x000000010909a810 */ /* 0x000fe40007ffe0ff */
[----:B------:R-:W-:Y:S02]  /*09e0*/  ISETP.NE.AND P2, PT, R5, RZ, PT ;  /* 0x000000ff0500720c */ /* 0x000fe40003f45270 */
[----:B------:R-:W-:Y:S01]  /*09f0*/  ISETP.GE.U32.AND P0, PT, R4, R11, PT ;  /* 0x0000000b0400720c */ /* 0x000fe20003f06070 */
[----:B------:R-:W-:Y:S01]  /*0a00*/  IMAD.WIDE.U32 R10, R3, R6, RZ ;  /* 0x00000006030a7225 */ /* 0x000fe200078e00ff */
[----:B------:R-:W-:-:S04]  /*0a10*/  LOP3.LUT R4, R2, R5, RZ, 0x3c, !PT ;  /* 0x0000000502047212 */ /* 0x000fc800078e3cff */
[----:B------:R-:W-:Y:S02]  /*0a20*/  ISETP.GE.AND P1, PT, R4, RZ, PT ;  /* 0x000000ff0400720c */ /* 0x000fe40003f26270 */
[----:B------:R-:W-:Y:S01]  /*0a30*/  MOV R4, UR4 ;  /* 0x0000000400047c02 */ /* 0x000fe20008000f00 */
[----:B------:R-:W0:Y:S04]  /*0a40*/  LDCU.64 UR4, c[0x0][0x358] ;  /* 0x00006b00ff0477ac */ /* 0x000e280008000a00 */
[----:B------:R-:W-:-:S04]  /*0a50*/  @P0 VIADD R9, R9, 0x1 ;  /* 0x0000000109090836 */ /* 0x000fc80000000000 */
[----:B------:R-:W-:Y:S02]  /*0a60*/  IMAD.MOV.U32 R12, RZ, RZ, R9 ;  /* 0x000000ffff0c7224 */ /* 0x000fe400078e0009 */
[----:B------:R-:W-:-:S04]  /*0a70*/  IMAD.WIDE.U32 R8, R3, R4, RZ ;  /* 0x0000000403087225 */ /* 0x000fc800078e00ff */
[----:B------:R-:W-:Y:S01]  /*0a80*/  @!P1 IMAD.MOV R12, RZ, RZ, -R12 ;  /* 0x000000ffff0c9224 */ /* 0x000fe200078e0a0c */
[----:B------:R-:W-:Y:S02]  /*0a90*/  @!P2 LOP3.LUT R12, RZ, R5, RZ, 0x33, !PT ;  /* 0x00000005ff0ca212 */ /* 0x000fe400078e33ff */
[----:B------:R-:W-:Y:S02]  /*0aa0*/  IADD3 RZ, P0, PT, R9, R10, RZ ;  /* 0x0000000a09ff7210 */ /* 0x000fe40007f1e0ff */
[----:B------:R-:W-:-:S03]  /*0ab0*/  IADD3 R8, PT, PT, -R12, RZ, RZ ;  /* 0x000000ff0c087210 */ /* 0x000fc60007ffe1ff */
[----:B------:R-:W-:Y:S02]  /*0ac0*/  IMAD.X R10, RZ, R6, R11, P0 ;  /* 0x00000006ff0a7224 */ /* 0x000fe400000e060b */
[----:B------:R-:W-:Y:S02]  /*0ad0*/  IMAD R8, R5, R8, R2 ;  /* 0x0000000805087224 */ /* 0x000fe400078e0202 */
[----:B------:R-:W-:Y:S02]  /*0ae0*/  IMAD.MOV R10, RZ, RZ, -R10 ;  /* 0x000000ffff0a7224 */ /* 0x000fe400078e0a0a */
[----:B------:R-:W-:Y:S01]  /*0af0*/  IMAD R2, R12, R7, R8 ;  /* 0x000000070c027224 */ /* 0x000fe200078e0208 */
[----:B------:R-:W-:Y:S01]  /*0b00*/  ISETP.NE.AND P0, PT, R8, RZ, PT ;  /* 0x000000ff0800720c */ /* 0x000fe20003f05270 */
[----:B------:R-:W-:Y:S02]  /*0b10*/  IMAD R9, R0, R10, R3 ;  /* 0x0000000a00097224 */ /* 0x000fe400078e0203 */
[----:B------:R-:W-:-:S02]  /*0b20*/  HFMA2 R10, -RZ, RZ, 0, 5.9604644775390625e-08 ;  /* 0x00000001ff0a7431 */ /* 0x000fc400000001ff */
[----:B------:R-:W-:Y:S01]  /*0b30*/  IMAD.MOV.U32 R11, RZ, RZ, 0x0 ;  /* 0x00000000ff0b7424 */ /* 0x000fe200078e00ff */
[----:B------:R-:W-:-:S07]  /*0b40*/  IADD3 R3, PT, PT, R5, R2, RZ ;  /* 0x0000000205037210 */ /* 0x000fce0007ffe0ff */
[----:B0---4-:R-:W-:Y:S05]  /*0b50*/  @!P0 BRA `(.L_x_12) ;  /* 0x0000000000ac8947 */ /* 0x011fea0003800000 */
[----:B------:R-:W0:Y:S01]  /*0b60*/  LDC R5, c[0x0][0x398] ;  /* 0x0000e600ff057b82 */ /* 0x000e220000000800 */
[----:B------:R-:W-:Y:S01]  /*0b70*/  ISETP.GE.U32.AND P0, PT, R9, R0, PT ;  /* 0x000000000900720c */ /* 0x000fe20003f06070 */
[----:B------:R-:W-:Y:S01]  /*0b80*/  BSSY.RECONVERGENT B1, `(.L_x_13) ;  /* 0x0000026000017945 */ /* 0x000fe20003800200 */
[----:B------:R-:W-:Y:S02]  /*0b90*/  IMAD.MOV.U32 R7, RZ, RZ, R8 ;  /* 0x000000ffff077224 */ /* 0x000fe400078e0008 */
[----:B------:R-:W-:Y:S01]  /*0ba0*/  SEL R0, R0, RZ, P0 ;  /* 0x000000ff00007207 */ /* 0x000fe20000000000 */
[----:B------:R-:W-:-:S03]  /*0bb0*/  IMAD.MOV.U32 R15, RZ, RZ, 0x1 ;  /* 0x00000001ff0f7424 */ /* 0x000fc600078e00ff */
[----:B------:R-:W-:-:S07]  /*0bc0*/  IADD3 R14, PT, PT, R9, -R0, RZ ;  /* 0x80000000090e7210 */ /* 0x000fce0007ffe0ff */
.L_x_16:
[----:B------:R-:W-:Y:S01]  /*0bd0*/  IMAD.WIDE.U32 R8, R14, R14, RZ ;  /* 0x0000000e0e087225 */ /* 0x000fe200078e00ff */
[----:B------:R-:W-:Y:S01]  /*0be0*/  MOV R4, UR6 ;  /* 0x0000000600047c02 */ /* 0x000fe20008000f00 */
[----:B------:R-:W-:Y:S01]  /*0bf0*/  BSSY.RECONVERGENT B2, `(.L_x_14) ;  /* 0x000001c000027945 */ /* 0x000fe20003800200 */
[----:B------:R-:W-:Y:S01]  /*0c00*/  MOV R0, UR8 ;  /* 0x0000000800007c02 */ /* 0x000fe20008000f00 */
[----:B------:R-:W-:Y:S02]  /*0c10*/  IMAD.U32 R6, RZ, RZ, UR7 ;  /* 0x00000007ff067e24 */ /* 0x000fe4000f8e00ff */
[----:B------:R-:W-:-:S04]  /*0c20*/  IMAD.WIDE.U32 R12, R9, R4, RZ ;  /* 0x00000004090c7225 */ /* 0x000fc800078e00ff */
        /* <DEDUP_REMOVED lines=14> */
[----:B------:R-:W-:-:S04]  /*0d10*/  IMAD.WIDE.U32 R12, R9, UR6, RZ ;  /* 0x00000006090c7c25 */ /* 0x000fc8000f8e00ff */
[----:B------:R-:W-:-:S04]  /*0d20*/  IMAD.WIDE.U32 R10, R8, UR6, RZ ;  /* 0x00000006080a7c25 */ /* 0x000fc8000f8e00ff */
[----:B------:R-:W-:-:S03]  /*0d30*/  IMAD.WIDE.U32 R12, R8, UR7, R12 ;  /* 0x00000007080c7c25 */ /* 0x000fc6000f8e000c */
[----:B------:R-:W-:-:S05]  /*0d40*/  IADD3 RZ, P1, PT, R11, R12, RZ ;  /* 0x0000000c0bff7210 */ /* 0x000fca0007f3e0ff */
[----:B------:R-:W-:-:S05]  /*0d50*/  IMAD.X R12, R9, UR7, R13, P1 ;  /* 0x00000007090c7c24 */ /* 0x000fca00088e060d */
[----:B------:R-:W-:-:S05]  /*0d60*/  IADD3 R12, PT, PT, -R12, RZ, RZ ;  /* 0x000000ff0c0c7210 */ /* 0x000fca0007ffe1ff */
[----:B0-----:R-:W-:-:S05]  /*0d70*/  IMAD R8, R5, R12, R8 ;  /* 0x0000000c05087224 */ /* 0x001fca00078e0208 */
[----:B------:R-:W-:-:S04]  /*0d80*/  ISETP.GE.U32.AND P1, PT, R8, R5, PT ;  /* 0x000000050800720c */ /* 0x000fc80003f26070 */
[----:B------:R-:W-:-:S05]  /*0d90*/  SEL R15, R5, RZ, P1 ;  /* 0x000000ff050f7207 */ /* 0x000fca0000800000 */
[----:B------:R-:W-:-:S07]  /*0da0*/  IMAD.IADD R15, R8, 0x1, -R15 ;  /* 0x00000001080f7824 */ /* 0x000fce00078e0a0f */
.L_x_15:
[----:B------:R-:W-:Y:S05]  /*0db0*/  BSYNC.RECONVERGENT B2 ;  /* 0x0000000000027941 */ /* 0x000fea0003800200 */
.L_x_14:
[----:B------:R-:W-:Y:S01]  /*0dc0*/  IADD3 R14, PT, PT, R17, -R16, RZ ;  /* 0x80000010110e7210 */ /* 0x000fe20007ffe0ff */
[----:B------:R-:W-:Y:S06]  /*0dd0*/  @P0 BRA `(.L_x_16) ;  /* 0xfffffffc007c0947 */ /* 0x000fec000383ffff */
[----:B------:R-:W-:Y:S05]  /*0de0*/  BSYNC.RECONVERGENT B1 ;  /* 0x0000000000017941 */ /* 0x000fea0003800200 */
.L_x_13:
[----:B------:R-:W-:Y:S01]  /*0df0*/  MOV R10, R15 ;  /* 0x0000000f000a7202 */ /* 0x000fe20000000f00 */
[----:B------:R-:W-:-:S07]  /*0e00*/  IMAD.MOV.U32 R11, RZ, RZ, RZ ;  /* 0x000000ffff0b7224 */ /* 0x000fce00078e00ff */
.L_x_12:
[----:B------:R-:W-:Y:S05]  /*0e10*/  BSYNC.RECONVERGENT B0 ;  /* 0x0000000000007941 */ /* 0x000fea0003800200 */
.L_x_11:
[----:B------:R-:W1:Y:S02]  /*0e20*/  LDC.64 R12, c[0x0][0x380] ;  /* 0x0000e000ff0c7b82 */ /* 0x000e640000000a00 */
[----:B-1----:R-:W-:-:S05]  /*0e30*/  IMAD.WIDE R8, R3, 0x4, R12 ;  /* 0x0000000403087825 */ /* 0x002fca00078e020c */
[----:B------:R-:W2:Y:S01]  /*0e40*/  LDG.E R7, desc[UR4][R8.64] ;  /* 0x0000000408077981 */ /* 0x000ea2000c1e1900 */
[----:B------:R-:W-:-:S05]  /*0e50*/  IMAD.WIDE R2, R2, 0x4, R12 ;  /* 0x0000000402027825 */ /* 0x000fca00078e020c */
[----:B0-----:R-:W3:Y:S01]  /*0e60*/  LDG.E R5, desc[UR4][R2.64] ;  /* 0x0000000402057981 */ /* 0x001ee2000c1e1900 */
        /* <DEDUP_REMOVED lines=12> */
[----:B------:R-:W-:-:S05]  /*0f30*/  IMAD.IADD R4, R11, 0x1, -R4 ;  /* 0x000000010b047824 */ /* 0x000fca00078e0a04 */
[----:B---3--:R-:W-:Y:S02]  /*0f40*/  IADD3 R7, PT, PT, R4, R5, RZ ;  /* 0x0000000504077210 */ /* 0x008fe40007ffe0ff */
[----:B------:R-:W-:Y:S02]  /*0f50*/  ISETP.GE.U32.AND P1, PT, R5, R4, PT ;  /* 0x000000040500720c */ /* 0x000fe40003f26070 */
[----:B------:R-:W-:-:S04]  /*0f60*/  ISETP.GE.U32.AND P0, PT, R7, R0, PT ;  /* 0x000000000700720c */ /* 0x000fc80003f06070 */
[C---:B------:R-:W-:Y:S02]  /*0f70*/  SEL R6, R0.reuse, RZ, P0 ;  /* 0x000000ff00067207 */ /* 0x040fe40000000000 */
[----:B------:R-:W-:Y:S02]  /*0f80*/  SEL R0, R0, RZ, !P1 ;  /* 0x000000ff00007207 */ /* 0x000fe40004800000 */
[----:B------:R-:W-:Y:S02]  /*0f90*/  IADD3 R7, PT, PT, R7, -R6, RZ ;  /* 0x8000000607077210 */ /* 0x000fe40007ffe0ff */
[----:B------:R-:W-:-:S03]  /*0fa0*/  IADD3 R5, PT, PT, R0, R5, -R4 ;  /* 0x0000000500057210 */ /* 0x000fc60007ffe804 */
[----:B------:R-:W-:Y:S04]  /*0fb0*/  STG.E desc[UR4][R2.64], R7 ;  /* 0x0000000702007986 */ /* 0x000fe8000c101904 */
[----:B------:R-:W-:Y:S01]  /*0fc0*/  STG.E desc[UR4][R8.64], R5 ;  /* 0x0000000508007986 */ /* 0x000fe2000c101904 */
[----:B------:R-:W-:Y:S05]  /*0fd0*/  EXIT ;  /* 0x000000000000794d */ /* 0x000fea0003800000 */
.L_x_17:
        /* <DEDUP_REMOVED lines=10> */
.L_x_26:


//--------------------- .text._Z18bit_reverse_kernelPji --------------------------
	.section	.text._Z18bit_reverse_kernelPji,"ax",@progbits
	.align	128
        .global         _Z18bit_reverse_kernelPji
        .type           _Z18bit_reverse_kernelPji,@function
        .size           _Z18bit_reverse_kernelPji,(.L_x_27 - _Z18bit_reverse_kernelPji)
        .other          _Z18bit_reverse_kernelPji,@"STO_CUDA_ENTRY STV_DEFAULT"
_Z18bit_reverse_kernelPji:
.text._Z18bit_reverse_kernelPji:
        /* <DEDUP_REMOVED lines=8> */
[----:B------:R-:W-:Y:S01]  /*0080*/  UISETP.GE.AND UP0, UPT, UR5, 0x2, UPT ;  /* 0x000000020500788c */ /* 0x000fe2000bf06270 */
[----:B------:R-:W-:-:S08]  /*0090*/  IMAD.MOV.U32 R2, RZ, RZ, RZ ;  /* 0x000000ffff027224 */ /* 0x000fd000078e00ff */
[----:B------:R-:W-:Y:S05]  /*00a0*/  BRA.U !UP0, `(.L_x_18) ;  /* 0x0000000108187547 */ /* 0x000fea000b800000 */
[----:B------:R-:W-:-:S04]  /*00b0*/  I2FP.F32.U32 R3, UR5 ;  /* 0x0000000500037c45 */ /* 0x000fc80008201000 */
[----:B------:R-:W-:-:S13]  /*00c0*/  FSETP.GEU.AND P0, PT, |R3|, 1.175494350822287508e-38, PT ;  /* 0x008000000300780b */ /* 0x000fda0003f0e200 */
[----:B------:R-:W-:-:S04]  /*00d0*/  @!P0 FMUL R3, R3, 16777216 ;  /* 0x4b80000003038820 */ /* 0x000fc80000400000 */
[----:B------:R-:W0:Y:S02]  /*00e0*/  MUFU.LG2 R2, R3 ;  /* 0x0000000300027308 */ /* 0x000e240000000c00 */
[----:B0-----:R-:W-:-:S06]  /*00f0*/  @!P0 FADD R2, R2, -24 ;  /* 0xc1c0000002028421 */ /* 0x001fcc0000000000 */
[----:B------:R-:W0:Y:S02]  /*0100*/  F2I.TRUNC.NTZ R2, R2 ;  /* 0x0000000200027305 */ /* 0x000e24000020f100 */
.L_x_18:
[----:B0-----:R-:W-:Y:S01]  /*0110*/  ISETP.GE.AND P0, PT, R2, 0x1, PT ;  /* 0x000000010200780c */ /* 0x001fe20003f06270 */
[----:B------:R-:W-:-:S12]  /*0120*/  IMAD.MOV.U32 R5, RZ, RZ, RZ ;  /* 0x000000ffff057224 */ /* 0x000fd800078e00ff */
[----:B------:R-:W-:Y:S05]  /*0130*/  @!P0 BRA `(.L_x_19) ;  /* 0x0000000000d48947 */ /* 0x000fea0003800000 */
[C---:B------:R-:W-:Y:S01]  /*0140*/  ISETP.GE.U32.AND P1, PT, R2.reuse, 0x4, PT ;  /* 0x000000040200780c */ /* 0x040fe20003f26070 */
[----:B------:R-:W-:Y:S01]  /*0150*/  IMAD.MOV.U32 R3, RZ, RZ, RZ ;  /* 0x000000ffff037224 */ /* 0x000fe200078e00ff */
[----:B------:R-:W-:Y:S01]  /*0160*/  LOP3.LUT R13, R2, 0x3, RZ, 0xc0, !PT ;  /* 0x00000003020d7812 */ /* 0x000fe200078ec0ff */
[----:B------:R-:W-:-:S03]  /*0170*/  IMAD.MOV.U32 R5, RZ, RZ, RZ ;  /* 0x000000ffff057224 */ /* 0x000fc600078e00ff */
[----:B------:R-:W-:-:S07]  /*0180*/  ISETP.NE.AND P0, PT, R13, RZ, PT ;  /* 0x000000ff0d00720c */ /* 0x000fce0003f05270 */
[----:B------:R-:W-:Y:S06]  /*0190*/  @!P1 BRA `(.L_x_20) ;  /* 0x0000000000809947 */ /* 0x000fec0003800000 */
[C---:B------:R-:W-:Y:S01]  /*01a0*/  LOP3.LUT R3, R2.reuse, 0x7ffffffc, RZ, 0xc0, !PT ;  /* 0x7ffffffc02037812 */ /* 0x040fe200078ec0ff */
[----:B------:R-:W-:Y:S01]  /*01b0*/  VIADD R4, R2, 0xfffffffe ;  /* 0xfffffffe02047836 */ /* 0x000fe20000000000 */
[----:B------:R-:W-:Y:S01]  /*01c0*/  UMOV UR4, URZ ;  /* 0x000000ff00047c82 */ /* 0x000fe20008000000 */
[----:B------:R-:W-:Y:S02]  /*01d0*/  IMAD.MOV.U32 R5, RZ, RZ, RZ ;  /* 0x000000ffff057224 */ /* 0x000fe400078e00ff */
[----:B------:R-:W-:-:S07]  /*01e0*/  IMAD.MOV R14, RZ, RZ, -R3 ;  /* 0x000000ffff0e7224 */ /* 0x000fce00078e0a03 */
.L_x_21:
[----:B------:R-:W-:Y:S01]  /*01f0*/  SHF.R.U32.HI R6, RZ, UR4, R0 ;  /* 0x00000004ff067c19 */ /* 0x000fe20008011600 */
[----:B------:R-:W-:Y:S01]  /*0200*/  IMAD.MOV.U32 R12, RZ, RZ, 0x1 ;  /* 0x00000001ff0c7424 */ /* 0x000fe200078e00ff */
[----:B------:R-:W-:Y:S01]  /*0210*/  UIADD3 UR4, UPT, UPT, UR4, 0x4, URZ ;  /* 0x0000000404047890 */ /* 0x000fe2000fffe0ff */
[----:B------:R-:W-:Y:S01]  /*0220*/  VIADD R7, R4, 0x1 ;  /* 0x0000000104077836 */ /* 0x000fe20000000000 */
[C---:B------:R-:W-:Y:S01]  /*0230*/  LOP3.LUT R9, R6.reuse, 0x1, RZ, 0xc0, !PT ;  /* 0x0000000106097812 */ /* 0x040fe200078ec0ff */
[----:B------:R-:W-:Y:S02]  /*0240*/  IMAD.SHL.U32 R8, R6, 0x40000000, RZ ;  /* 0x4000000006087824 */ /* 0x000fe400078e00ff */
[----:B------:R-:W-:Y:S01]  /*0250*/  VIADD R14, R14, 0x4 ;  /* 0x000000040e0e7836 */ /* 0x000fe20000000000 */
[----:B------:R-:W-:Y:S01]  /*0260*/  ISETP.NE.U32.AND P1, PT, R9, 0x1, PT ;  /* 0x000000010900780c */ /* 0x000fe20003f25070 */
[----:B------:R-:W-:Y:S01]  /*0270*/  VIADD R11, R4, 0xffffffff ;  /* 0xffffffff040b7836 */ /* 0x000fe20000000000 */
[----:B------:R-:W-:Y:S01]  /*0280*/  SHF.L.U32 R9, R12, R4, RZ ;  /* 0x000000040c097219 */ /* 0x000fe200000006ff */
[C---:B------:R-:W-:Y:S01]  /*0290*/  IMAD.SHL.U32 R10, R6.reuse, 0x20000000, RZ ;  /* 0x20000000060a7824 */ /* 0x040fe200078e00ff */
[----:B------:R-:W-:Y:S01]  /*02a0*/  SHF.R.S32.HI R8, RZ, 0x1f, R8 ;  /* 0x0000001fff087819 */ /* 0x000fe20000011408 */
[----:B------:R-:W-:Y:S01]  /*02b0*/  IMAD.SHL.U32 R6, R6, 0x10000000, RZ ;  /* 0x1000000006067824 */ /* 0x000fe200078e00ff */
[----:B------:R-:W-:-:S02]  /*02c0*/  SHF.L.U32 R7, R12, R7, RZ ;  /* 0x000000070c077219 */ /* 0x000fc400000006ff */
[----:B------:R-:W-:Y:S02]  /*02d0*/  LOP3.LUT R9, R8, R9, RZ, 0xc0, !PT ;  /* 0x0000000908097212 */ /* 0x000fe400078ec0ff */
[----:B------:R-:W-:Y:S01]  /*02e0*/  SEL R8, R7, RZ, !P1 ;  /* 0x000000ff07087207 */ /* 0x000fe20004800000 */
[----:B------:R-:W-:Y:S01]  /*02f0*/  VIADD R7, R4, 0xfffffffe ;  /* 0xfffffffe04077836 */ /* 0x000fe20000000000 */
[----:B------:R-:W-:Y:S01]  /*0300*/  ISETP.NE.AND P1, PT, R14, RZ, PT ;  /* 0x000000ff0e00720c */ /* 0x000fe20003f25270 */
[----:B------:R-:W-:Y:S01]  /*0310*/  VIADD R4, R4, 0xfffffffc ;  /* 0xfffffffc04047836 */ /* 0x000fe20000000000 */
[----:B------:R-:W-:Y:S02]  /*0320*/  LOP3.LUT R8, R9, R8, R5, 0xfe, !PT ;  /* 0x0000000809087212 */ /* 0x000fe400078efe05 */
[----:B------:R-:W-:Y:S02]  /*0330*/  SHF.L.U32 R11, R12, R11, RZ ;  /* 0x0000000b0c0b7219 */ /* 0x000fe400000006ff */
[----:B------:R-:W-:-:S02]  /*0340*/  SHF.R.S32.HI R5, RZ, 0x1f, R10 ;  /* 0x0000001fff057819 */ /* 0x000fc4000001140a */
[----:B------:R-:W-:Y:S02]  /*0350*/  SHF.L.U32 R7, R12, R7, RZ ;  /* 0x000000070c077219 */ /* 0x000fe400000006ff */
[----:B------:R-:W-:Y:S02]  /*0360*/  LOP3.LUT R5, R8, R5, R11, 0xf8, !PT ;  /* 0x0000000508057212 */ /* 0x000fe400078ef80b */
[----:B------:R-:W-:-:S04]  /*0370*/  SHF.R.S32.HI R6, RZ, 0x1f, R6 ;  /* 0x0000001fff067819 */ /* 0x000fc80000011406 */
[----:B------:R-:W-:Y:S01]  /*0380*/  LOP3.LUT R5, R5, R6, R7, 0xf8, !PT ;  /* 0x0000000605057212 */ /* 0x000fe200078ef807 */
[----:B------:R-:W-:Y:S06]  /*0390*/  @P1 BRA `(.L_x_21) ;  /* 0xfffffffc00941947 */ /* 0x000fec000383ffff */
.L_x_20:
[----:B------:R-:W-:Y:S05]  /*03a0*/  @!P0 BRA `(.L_x_19) ;  /* 0x0000000000388947 */ /* 0x000fea0003800000 */
[----:B------:R-:W-:Y:S02]  /*03b0*/  IMAD.IADD R2, R2, 0x1, -R3 ;  /* 0x0000000102027824 */ /* 0x000fe400078e0a03 */
[----:B------:R-:W-:Y:S02]  /*03c0*/  IMAD.MOV R4, RZ, RZ, -R13 ;  /* 0x000000ffff047224 */ /* 0x000fe400078e0a0d */
[----:B------:R-:W-:-:S07]  /*03d0*/  IMAD.MOV.U32 R9, RZ, RZ, 0x1 ;  /* 0x00000001ff097424 */ /* 0x000fce00078e00ff */
.L_x_22:
[----:B------:R-:W-:Y:S01]  /*03e0*/  VIADD R4, R4, 0x1 ;  /* 0x0000000104047836 */ /* 0x000fe20000000000 */
[----:B------:R-:W-:Y:S01]  /*03f0*/  SHF.R.U32.HI R6, RZ, R3, R0 ;  /* 0x00000003ff067219 */ /* 0x000fe20000011600 */
[----:B------:R-:W-:Y:S02]  /*0400*/  VIADD R2, R2, 0xffffffff ;  /* 0xffffffff02027836 */ /* 0x000fe40000000000 */
[----:B------:R-:W-:Y:S01]  /*0410*/  VIADD R3, R3, 0x1 ;  /* 0x0000000103037836 */ /* 0x000fe20000000000 */
[----:B------:R-:W-:Y:S02]  /*0420*/  ISETP.NE.AND P1, PT, R4, RZ, PT ;  /* 0x000000ff0400720c */ /* 0x000fe40003f25270 */
[----:B------:R-:W-:Y:S02]  /*0430*/  LOP3.LUT R6, R6, 0x1, RZ, 0xc0, !PT ;  /* 0x0000000106067812 */ /* 0x000fe400078ec0ff */
[----:B------:R-:W-:Y:S02]  /*0440*/  SHF.L.U32 R7, R9, R2, RZ ;  /* 0x0000000209077219 */ /* 0x000fe400000006ff */
[----:B------:R-:W-:-:S04]  /*0450*/  ISETP.NE.U32.AND P0, PT, R6, 0x1, PT ;  /* 0x000000010600780c */ /* 0x000fc80003f05070 */
[----:B------:R-:W-:-:S04]  /*0460*/  SEL R6, R7, RZ, !P0 ;  /* 0x000000ff07067207 */ /* 0x000fc80004000000 */
[----:B------:R-:W-:Y:S01]  /*0470*/  LOP3.LUT R5, R6, R5, RZ, 0xfc, !PT ;  /* 0x0000000506057212 */ /* 0x000fe200078efcff */
[----:B------:R-:W-:Y:S06]  /*0480*/  @P1 BRA `(.L_x_22) ;  /* 0xfffffffc00d41947 */ /* 0x000fec000383ffff */
.L_x_19:
[----:B------:R-:W-:-:S13]  /*0490*/  ISETP.GE.AND P0, PT, R0, R5, PT ;  /* 0x000000050000720c */ /* 0x000fda0003f06270 */
[----:B------:R-:W-:Y:S05]  /*04a0*/  @P0 EXIT ;  /* 0x000000000000094d */ /* 0x000fea0003800000 */
[----:B------:R-:W0:Y:S01]  /*04b0*/  LDC.64 R2, c[0x0][0x380] ;  /* 0x0000e000ff027b82 */ /* 0x000e220000000a00 */
[----:B------:R-:W1:Y:S01]  /*04c0*/  LDCU.64 UR4, c[0x0][0x358] ;  /* 0x00006b00ff0477ac */ /* 0x000e620008000a00 */
[----:B0-----:R-:W-:-:S04]  /*04d0*/  IMAD.WIDE R4, R5, 0x4, R2 ;  /* 0x0000000405047825 */ /* 0x001fc800078e0202 */
[----:B------:R-:W-:Y:S01]  /*04e0*/  IMAD.WIDE R2, R0, 0x4, R2 ;  /* 0x0000000400027825 */ /* 0x000fe200078e0202 */
[----:B-1----:R-:W2:Y:S04]  /*04f0*/  LDG.E R9, desc[UR4][R4.64] ;  /* 0x0000000404097981 */ /* 0x002ea8000c1e1900 */
[----:B------:R-:W3:Y:S04]  /*0500*/  LDG.E R7, desc[UR4][R2.64] ;  /* 0x0000000402077981 */ /* 0x000ee8000c1e1900 */
[----:B--2---:R-:W-:Y:S04]  /*0510*/  STG.E desc[UR4][R2.64], R9 ;  /* 0x0000000902007986 */ /* 0x004fe8000c101904 */
[----:B---3--:R-:W-:Y:S01]  /*0520*/  STG.E desc[UR4][R4.64], R7 ;  /* 0x0000000704007986 */ /* 0x008fe2000c101904 */
[----:B------:R-:W-:Y:S05]  /*0530*/  EXIT ;  /* 0x000000000000794d */ /* 0x000fea0003800000 */
.L_x_23:
        /* <DEDUP_REMOVED lines=12> */
.L_x_27:


//--------------------- .nv.shared.reserved.0     --------------------------
	.section	.nv.shared.reserved.0,"aw",@nobits
	.weak		__nv_reservedSMEM_offset_0_alias
	.size		__nv_reservedSMEM_offset_0_alias, 0, 64
	.other		__nv_reservedSMEM_offset_0_alias,@"STO_CUDA_RESERVED_SHARED STV_DEFAULT"
__nv_reservedSMEM_offset_0_alias:
	.zero		0
	.zero		64


//--------------------- .nv.constant0._Z24normalize_kernel_barrettPji13BarrettParams --------------------------
	.section	.nv.constant0._Z24normalize_kernel_barrettPji13BarrettParams,"a",@progbits
	.sectionflags	@""
	.align	4
.nv.constant0._Z24normalize_kernel_barrettPji13BarrettParams:
	.zero		928


//--------------------- .nv.constant0._Z29pointwise_mult_kernel_barrettPjS_S_i13BarrettParams --------------------------
	.section	.nv.constant0._Z29pointwise_mult_kernel_barrettPjS_S_i13BarrettParams,"a",@progbits
	.sectionflags	@""
	.align	4
.nv.constant0._Z29pointwise_mult_kernel_barrettPjS_S_i13BarrettParams:
	.zero		944


//--------------------- .nv.constant0._Z24ntt_stage_kernel_barrettPjiib13BarrettParams --------------------------
	.section	.nv.constant0._Z24ntt_stage_kernel_barrettPjiib13BarrettParams,"a",@progbits
	.sectionflags	@""
	.align	4
.nv.constant0._Z24ntt_stage_kernel_barrettPjiib13BarrettParams:
	.zero		936


//--------------------- .nv.constant0._Z18bit_reverse_kernelPji --------------------------
	.section	.nv.constant0._Z18bit_reverse_kernelPji,"a",@progbits
	.sectionflags	@""
	.align	4
.nv.constant0._Z18bit_reverse_kernelPji:
	.zero		908


//--------------------- SYMBOLS --------------------------

	.type		.nv.reservedSmem.offset0,@object
	.size		.nv.reservedSmem.offset0,0x4
